	.target	sm_90a

	.elftype	@"ET_EXEC"


//--------------------- .note.nv.tkinfo           --------------------------
	.section	.note.nv.tkinfo,"",@"SHT_NOTE"
	.sectionflags	@"SHF_NOTE_NV_TKINFO"
	.tkinfo
        /*0018*/ 	.word	0x00000002
        /*0030*/ 	.string	""
        /*0030*/ 	.string	"ptxas"
        /*0030*/ 	.string	"Cuda compilation tools, release 13.0, V13.0.88"
        /*0030*/ 	.string	"Build cuda_13.0.r13.0/compiler.36424714_0"
        /*0030*/ 	.string	"-arch sm_90a -m 64 "



//--------------------- .note.nv.cuinfo           --------------------------
	.section	.note.nv.cuinfo,"",@"SHT_NOTE"
	.sectionflags	@"SHF_NOTE_NV_CUINFO"
        /*0018*/ 	.short	0x0002
        /*001a*/ 	.short	0x005a
        /*001c*/ 	.short	0x0082
	.zero		2


//--------------------- .nv.info                  --------------------------
	.section	.nv.info,"",@"SHT_CUDA_INFO"
	.align	4


	//----- nvinfo : EIATTR_REGCOUNT
	.align		4
        /*0000*/ 	.byte	0x04, 0x2f
        /*0002*/ 	.short	(.L_15 - .L_14)
	.align		4
.L_14:
        /*0004*/ 	.word	index@(_ZN7cutlass13device_kernelINS_4gemm6kernel13GemmUniversalIN4cute5tupleIJiiiiEEENS1_10collective13CollectiveMmaINS1_34MainloopSm90TmaGmmaWarpSpecializedILi4ENS5_IJNS4_1CILi2EEENSA_ILi1EEESC_EEENS1_35KernelTmaWarpSpecializedCooperativeEEENS5_IJNSA_ILi192EEENSA_ILi16EEENSA_ILi128EEEEEENS_6half_tENS5_IJlSC_lEEESK_SL_NS4_8TiledMMAINS4_8MMA_AtomIJNS4_4SM904GMMA25MMA_64x16x16_F32F16F16_SSILNSP_5MajorE0ELSR_0ELNSP_7ScaleInE1ELSS_1EEEEEENS4_6LayoutISD_NS5_IJSC_NSA_ILi0EEESW_EEEEENS5_IJNS4_10UnderscoreESZ_SZ_EEEEENS4_13SM90_TMA_LOADENS4_14ComposedLayoutINS4_7SwizzleILi3ELi4ELi3EEENS4_18smem_ptr_flag_bitsILi16EEENSV_INS5_IJNSA_ILi8EEENSA_ILi64EEEEEENS5_IJS19_SC_EEEEEEEvNS4_8identityENS4_23SM90_TMA_LOAD_MULTICASTES1D_vS1E_EENS_8epilogue10collective6detail29Sm90TmaWarpSpecializedAdapterINS1I_15DefaultEpilogueISK_SL_SL_NS1H_6thread17LinearCombinationISK_Li1EffLNS1M_9ScaleType4KindE0ELNS_15FloatRoundStyleE2ESK_EENS1_15EpilogueDefaultEEEEEvvEEEEvNT_6ParamsE)
        /*0008*/ 	.word	0x000000a8


	//----- nvinfo : EIATTR_FRAME_SIZE
	.align		4
.L_15:
        /*000c*/ 	.byte	0x04, 0x11
        /*000e*/ 	.short	(.L_17 - .L_16)
	.align		4
.L_16:
        /*0010*/ 	.word	index@(_ZN7cutlass13device_kernelINS_4gemm6kernel13GemmUniversalIN4cute5tupleIJiiiiEEENS1_10collective13CollectiveMmaINS1_34MainloopSm90TmaGmmaWarpSpecializedILi4ENS5_IJNS4_1CILi2EEENSA_ILi1EEESC_EEENS1_35KernelTmaWarpSpecializedCooperativeEEENS5_IJNSA_ILi192EEENSA_ILi16EEENSA_ILi128EEEEEENS_6half_tENS5_IJlSC_lEEESK_SL_NS4_8TiledMMAINS4_8MMA_AtomIJNS4_4SM904GMMA25MMA_64x16x16_F32F16F16_SSILNSP_5MajorE0ELSR_0ELNSP_7ScaleInE1ELSS_1EEEEEENS4_6LayoutISD_NS5_IJSC_NSA_ILi0EEESW_EEEEENS5_IJNS4_10UnderscoreESZ_SZ_EEEEENS4_13SM90_TMA_LOADENS4_14ComposedLayoutINS4_7SwizzleILi3ELi4ELi3EEENS4_18smem_ptr_flag_bitsILi16EEENSV_INS5_IJNSA_ILi8EEENSA_ILi64EEEEEENS5_IJS19_SC_EEEEEEEvNS4_8identityENS4_23SM90_TMA_LOAD_MULTICASTES1D_vS1E_EENS_8epilogue10collective6detail29Sm90TmaWarpSpecializedAdapterINS1I_15DefaultEpilogueISK_SL_SL_NS1H_6thread17LinearCombinationISK_Li1EffLNS1M_9ScaleType4KindE0ELNS_15FloatRoundStyleE2ESK_EENS1_15EpilogueDefaultEEEEEvvEEEEvNT_6ParamsE)
        /*0014*/ 	.word	0x00000000


	//----- nvinfo : EIATTR_MIN_STACK_SIZE
	.align		4
.L_17:
        /*0018*/ 	.byte	0x04, 0x12
        /*001a*/ 	.short	(.L_19 - .L_18)
	.align		4
.L_18:
        /*001c*/ 	.word	index@(_ZN7cutlass13device_kernelINS_4gemm6kernel13GemmUniversalIN4cute5tupleIJiiiiEEENS1_10collective13CollectiveMmaINS1_34MainloopSm90TmaGmmaWarpSpecializedILi4ENS5_IJNS4_1CILi2EEENSA_ILi1EEESC_EEENS1_35KernelTmaWarpSpecializedCooperativeEEENS5_IJNSA_ILi192EEENSA_ILi16EEENSA_ILi128EEEEEENS_6half_tENS5_IJlSC_lEEESK_SL_NS4_8TiledMMAINS4_8MMA_AtomIJNS4_4SM904GMMA25MMA_64x16x16_F32F16F16_SSILNSP_5MajorE0ELSR_0ELNSP_7ScaleInE1ELSS_1EEEEEENS4_6LayoutISD_NS5_IJSC_NSA_ILi0EEESW_EEEEENS5_IJNS4_10UnderscoreESZ_SZ_EEEEENS4_13SM90_TMA_LOADENS4_14ComposedLayoutINS4_7SwizzleILi3ELi4ELi3EEENS4_18smem_ptr_flag_bitsILi16EEENSV_INS5_IJNSA_ILi8EEENSA_ILi64EEEEEENS5_IJS19_SC_EEEEEEEvNS4_8identityENS4_23SM90_TMA_LOAD_MULTICASTES1D_vS1E_EENS_8epilogue10collective6detail29Sm90TmaWarpSpecializedAdapterINS1I_15DefaultEpilogueISK_SL_SL_NS1H_6thread17LinearCombinationISK_Li1EffLNS1M_9ScaleType4KindE0ELNS_15FloatRoundStyleE2ESK_EENS1_15EpilogueDefaultEEEEEvvEEEEvNT_6ParamsE)
        /*0020*/ 	.word	0x00000000
.L_19:


//--------------------- .nv.compat                --------------------------
	.section	.nv.compat,"",@"SHT_CUDA_COMPAT_INFO"
	.align	4
        /*0000*/ 	.byte	0x02, 0x09, 0x01, 0x00, 0x02, 0x02, 0x04, 0x00, 0x02, 0x05, 0x05, 0x00, 0x03, 0x07, 0x01, 0x01
        /*0010*/ 	.byte	0x02, 0x03, 0x01, 0x00, 0x02, 0x06, 0x01, 0x00, 0x04, 0x0b, 0x08, 0x00, 0x00, 0x00, 0x00, 0x00
        /*0020*/ 	.byte	0x00, 0x00, 0x00, 0x00


//--------------------- .nv.info._ZN7cutlass13device_kernelINS_4gemm6kernel13GemmUniversalIN4cute5tupleIJiiiiEEENS1_10collective13CollectiveMmaINS1_34MainloopSm90TmaGmmaWarpSpecializedILi4ENS5_IJNS4_1CILi2EEENSA_ILi1EEESC_EEENS1_35KernelTmaWarpSpecializedCooperativeEEENS5_IJNSA_ILi192EEENSA_ILi16EEENSA_ILi128EEEEEENS_6half_tENS5_IJlSC_lEEESK_SL_NS4_8TiledMMAINS4_8MMA_AtomIJNS4_4SM904GMMA25MMA_64x16x16_F32F16F16_SSILNSP_5MajorE0ELSR_0ELNSP_7ScaleInE1ELSS_1EEEEEENS4_6LayoutISD_NS5_IJSC_NSA_ILi0EEESW_EEEEENS5_IJNS4_10UnderscoreESZ_SZ_EEEEENS4_13SM90_TMA_LOADENS4_14ComposedLayoutINS4_7SwizzleILi3ELi4ELi3EEENS4_18smem_ptr_flag_bitsILi16EEENSV_INS5_IJNSA_ILi8EEENSA_ILi64EEEEEENS5_IJS19_SC_EEEEEEEvNS4_8identityENS4_23SM90_TMA_LOAD_MULTICASTES1D_vS1E_EENS_8epilogue10collective6detail29Sm90TmaWarpSpecializedAdapterINS1I_15DefaultEpilogueISK_SL_SL_NS1H_6thread17LinearCombinationISK_Li1EffLNS1M_9ScaleType4KindE0ELNS_15FloatRoundStyleE2ESK_EENS1_15EpilogueDefaultEEEEEvvEEEEvNT_6ParamsE --------------------------
	.section	.nv.info._ZN7cutlass13device_kernelINS_4gemm6kernel13GemmUniversalIN4cute5tupleIJiiiiEEENS1_10collective13CollectiveMmaINS1_34MainloopSm90TmaGmmaWarpSpecializedILi4ENS5_IJNS4_1CILi2EEENSA_ILi1EEESC_EEENS1_35KernelTmaWarpSpecializedCooperativeEEENS5_IJNSA_ILi192EEENSA_ILi16EEENSA_ILi128EEEEEENS_6half_tENS5_IJlSC_lEEESK_SL_NS4_8TiledMMAINS4_8MMA_AtomIJNS4_4SM904GMMA25MMA_64x16x16_F32F16F16_SSILNSP_5MajorE0ELSR_0ELNSP_7ScaleInE1ELSS_1EEEEEENS4_6LayoutISD_NS5_IJSC_NSA_ILi0EEESW_EEEEENS5_IJNS4_10UnderscoreESZ_SZ_EEEEENS4_13SM90_TMA_LOADENS4_14ComposedLayoutINS4_7SwizzleILi3ELi4ELi3EEENS4_18smem_ptr_flag_bitsILi16EEENSV_INS5_IJNSA_ILi8EEENSA_ILi64EEEEEENS5_IJS19_SC_EEEEEEEvNS4_8identityENS4_23SM90_TMA_LOAD_MULTICASTES1D_vS1E_EENS_8epilogue10collective6detail29Sm90TmaWarpSpecializedAdapterINS1I_15DefaultEpilogueISK_SL_SL_NS1H_6thread17LinearCombinationISK_Li1EffLNS1M_9ScaleType4KindE0ELNS_15FloatRoundStyleE2ESK_EENS1_15EpilogueDefaultEEEEEvvEEEEvNT_6ParamsE,"",@"SHT_CUDA_INFO"
	.sectionflags	@""
	.align	4


	//----- nvinfo : EIATTR_CUDA_API_VERSION
	.align		4
        /*0000*/ 	.byte	0x04, 0x37
        /*0002*/ 	.short	(.L_21 - .L_20)
.L_20:
        /*0004*/ 	.word	0x00000082


	//----- nvinfo : EIATTR_KPARAM_INFO
	.align		4
.L_21:
        /*0008*/ 	.byte	0x04, 0x17
        /*000a*/ 	.short	(.L_23 - .L_22)
.L_22:
        /*000c*/ 	.word	0x00000000
        /*0010*/ 	.short	0x0000
        /*0012*/ 	.short	0x0070
        /*0014*/ 	.byte	0x00, 0xf0, 0x01, 0x10


	//----- nvinfo : EIATTR_SPARSE_MMA_MASK
	.align		4
.L_23:
        /*0018*/ 	.byte	0x03, 0x50
        /*001a*/ 	.short	0x0000


	//----- nvinfo : EIATTR_MAXREG_COUNT
	.align		4
        /*001c*/ 	.byte	0x03, 0x1b
        /*001e*/ 	.short	0x00a8


	//----- nvinfo : EIATTR_NUM_BARRIERS
	.align		4
        /*0020*/ 	.byte	0x02, 0x4c
        /*0022*/ 	.byte	0x01
	.zero		1


	//----- nvinfo : EIATTR_EXTERNS
	.align		4
        /*0024*/ 	.byte	0x04, 0x0f
        /*0026*/ 	.short	(.L_25 - .L_24)


	//   ....[0]....
	.align		4
.L_24:
        /*0028*/ 	.word	index@(__assertfail)


	//----- nvinfo : EIATTR_MERCURY_ISA_VERSION
	.align		4
.L_25:
        /*002c*/ 	.byte	0x03, 0x5f
        /*002e*/ 	.short	0x0101


	//----- nvinfo : EIATTR_INT_WARP_WIDE_INSTR_OFFSETS
	.align		4
        /*0030*/ 	.byte	0x04, 0x31
        /*0032*/ 	.short	(.L_27 - .L_26)


	//   ....[0]....
.L_26:
        /*0034*/ 	.word	0x00000480


	//   ....[1]....
        /*0038*/ 	.word	0x000004b0


	//   ....[2]....
        /*003c*/ 	.word	0x00000680


	//   ....[3]....
        /*0040*/ 	.word	0x00002700


	//----- nvinfo : EIATTR_COOP_GROUP_MASK_REGIDS
	.align		4
.L_27:
        /*0044*/ 	.byte	0x04, 0x29
        /*0046*/ 	.short	(.L_29 - .L_28)


	//   ....[0]....
.L_28:
        /*0048*/ 	.word	0xffffffff


	//   ....[1]....
        /*004c*/ 	.word	0xffffffff


	//   ....[2]....
        /*0050*/ 	.word	0xffffffff


	//   ....[3]....
        /*0054*/ 	.word	0xffffffff


	//   ....[4]....
        /*0058*/ 	.word	0xffffffff


	//   ....[5]....
        /*005c*/ 	.word	0xffffffff


	//----- nvinfo : EIATTR_COOP_GROUP_INSTR_OFFSETS
	.align		4
.L_29:
        /*0060*/ 	.byte	0x04, 0x28
        /*0062*/ 	.short	(.L_31 - .L_30)


	//   ....[0]....
.L_30:
        /*0064*/ 	.word	0x00000060


	//   ....[1]....
        /*0068*/ 	.word	0x00000070


	//   ....[2]....
        /*006c*/ 	.word	0x00000130


	//   ....[3]....
        /*0070*/ 	.word	0x000002d0


	//   ....[4]....
        /*0074*/ 	.word	0x00000800


	//   ....[5]....
        /*0078*/ 	.word	0x000012e0


	//----- nvinfo : EIATTR_REG_RECONFIG
	.align		4
.L_31:
        /*007c*/ 	.byte	0x01, 0x54
	.zero		2


	//----- nvinfo : EIATTR_SYSCALL_OFFSETS
	.align		4
        /*0080*/ 	.byte	0x04, 0x46
        /*0082*/ 	.short	(.L_33 - .L_32)


	//   ....[0]....
.L_32:
        /*0084*/ 	.word	0x000014b0


	//----- nvinfo : EIATTR_MBARRIER_INSTR_OFFSETS
	.align		4
.L_33:
        /*0088*/ 	.byte	0x04, 0x39
        /*008a*/ 	.short	(.L_35 - .L_34)


	//   ....[0]....
.L_34:
        /*008c*/ 	.word	0x00000230
        /*0090*/ 	.word	0x000000ff
        /*0094*/ 	.word	0x00000000
        /*0098*/ 	.short	0x0100
        /*009a*/ 	.byte	0x08
	.zero		1


	//   ....[1]....
        /*009c*/ 	.word	0x00000240
        /*00a0*/ 	.word	0x000000ff
        /*00a4*/ 	.word	0x00000020
        /*00a8*/ 	.short	0x0100
        /*00aa*/ 	.byte	0x08
	.zero		1


	//   ....[2]....
        /*00ac*/ 	.word	0x00000250
        /*00b0*/ 	.word	0x000000ff
        /*00b4*/ 	.word	0x00000008
        /*00b8*/ 	.short	0x0100
        /*00ba*/ 	.byte	0x08
	.zero		1


	//   ....[3]....
        /*00bc*/ 	.word	0x00000260
        /*00c0*/ 	.word	0x000000ff
        /*00c4*/ 	.word	0x00000028
        /*00c8*/ 	.short	0x0100
        /*00ca*/ 	.byte	0x08
	.zero		1


	//   ....[4]....
        /*00cc*/ 	.word	0x00000270
        /*00d0*/ 	.word	0x000000ff
        /*00d4*/ 	.word	0x00000010
        /*00d8*/ 	.short	0x0100
        /*00da*/ 	.byte	0x08
	.zero		1


	//   ....[5]....
        /*00dc*/ 	.word	0x00000280
        /*00e0*/ 	.word	0x000000ff
        /*00e4*/ 	.word	0x00000030
        /*00e8*/ 	.short	0x0100
        /*00ea*/ 	.byte	0x08
	.zero		1


	//   ....[6]....
        /*00ec*/ 	.word	0x00000290
        /*00f0*/ 	.word	0x000000ff
        /*00f4*/ 	.word	0x00000018
        /*00f8*/ 	.short	0x0100
        /*00fa*/ 	.byte	0x08
	.zero		1


	//   ....[7]....
        /*00fc*/ 	.word	0x000002a0
        /*0100*/ 	.word	0x000000ff
        /*0104*/ 	.word	0x00000038
        /*0108*/ 	.short	0x0100
        /*010a*/ 	.byte	0x08
	.zero		1


	//   ....[8]....
        /*010c*/ 	.word	0x00000710
        /*0110*/ 	.word	0x000000ff
        /*0114*/ 	.word	0x00000050
        /*0118*/ 	.short	0x0100
        /*011a*/ 	.byte	0x06
	.zero		1


	//   ....[9]....
        /*011c*/ 	.word	0x000007a0
        /*0120*/ 	.word	0x000000ff
        /*0124*/ 	.word	0x00000058
        /*0128*/ 	.short	0x0100
        /*012a*/ 	.byte	0x06
	.zero		1


	//   ....[10]....
        /*012c*/ 	.word	0x00001570
        /*0130*/ 	.word	0x00000003
        /*0134*/ 	.word	0x00000000
        /*0138*/ 	.short	0x010a
        /*013a*/ 	.byte	0x3f
	.zero		1


	//   ....[11]....
        /*013c*/ 	.word	0x000015b0
        /*0140*/ 	.word	0x00000003
        /*0144*/ 	.word	0x00000000
        /*0148*/ 	.short	0x010a
        /*014a*/ 	.byte	0x3f
	.zero		1


	//   ....[12]....
        /*014c*/ 	.word	0x00001e40
        /*0150*/ 	.word	0x00000005
        /*0154*/ 	.word	0x00000000
        /*0158*/ 	.short	0x010a
        /*015a*/ 	.byte	0x3f
	.zero		1


	//   ....[13]....
        /*015c*/ 	.word	0x00001e80
        /*0160*/ 	.word	0x00000005
        /*0164*/ 	.word	0x00000000
        /*0168*/ 	.short	0x010a
        /*016a*/ 	.byte	0x3f
	.zero		1


	//   ....[14]....
        /*016c*/ 	.word	0x000025a0
        /*0170*/ 	.word	0x00000005
        /*0174*/ 	.word	0x00000000
        /*0178*/ 	.short	0x0101
        /*017a*/ 	.byte	0x3f
	.zero		1


	//   ....[15]....
        /*017c*/ 	.word	0x00002780
        /*0180*/ 	.word	0x00000003
        /*0184*/ 	.word	0x00000000
        /*0188*/ 	.short	0x0101
        /*018a*/ 	.byte	0x3f
	.zero		1


	//   ....[16]....
        /*018c*/ 	.word	0x00004f50
        /*0190*/ 	.word	0x00000018
        /*0194*/ 	.word	0x00000020
        /*0198*/ 	.short	0x010a
        /*019a*/ 	.byte	0x3f
	.zero		1


	//   ....[17]....
        /*019c*/ 	.word	0x000053d0
        /*01a0*/ 	.word	0x00000004
        /*01a4*/ 	.word	0x00000058
        /*01a8*/ 	.short	0x0101
        /*01aa*/ 	.byte	0x3f
	.zero		1


	//   ....[18]....
        /*01ac*/ 	.word	0x00005b00
        /*01b0*/ 	.word	0x00000005
        /*01b4*/ 	.word	0x00000000
        /*01b8*/ 	.short	0x010a
        /*01ba*/ 	.byte	0x3f
	.zero		1


	//   ....[19]....
        /*01bc*/ 	.word	0x00005b80
        /*01c0*/ 	.word	0x00000007
        /*01c4*/ 	.word	0x00000000
        /*01c8*/ 	.short	0x010a
        /*01ca*/ 	.byte	0x3f
	.zero		1


	//   ....[20]....
        /*01cc*/ 	.word	0x00005c10
        /*01d0*/ 	.word	0x00000006
        /*01d4*/ 	.word	0x00000000
        /*01d8*/ 	.short	0x010a
        /*01da*/ 	.byte	0x3f
	.zero		1


	//   ....[21]....
        /*01dc*/ 	.word	0x00005ca0
        /*01e0*/ 	.word	0x00000003
        /*01e4*/ 	.word	0x00000000
        /*01e8*/ 	.short	0x010a
        /*01ea*/ 	.byte	0x3f
	.zero		1


	//   ....[22]....
        /*01ec*/ 	.word	0x00005d00
        /*01f0*/ 	.word	0x00000003
        /*01f4*/ 	.word	0x00000000
        /*01f8*/ 	.short	0x010a
        /*01fa*/ 	.byte	0x3f
	.zero		1


	//   ....[23]....
        /*01fc*/ 	.word	0x00005d50
        /*0200*/ 	.word	0x00000005
        /*0204*/ 	.word	0x00000000
        /*0208*/ 	.short	0x010a
        /*020a*/ 	.byte	0x3f
	.zero		1


	//   ....[24]....
        /*020c*/ 	.word	0x00005e20
        /*0210*/ 	.word	0x00000018
        /*0214*/ 	.word	0x00000020
        /*0218*/ 	.short	0x010a
        /*021a*/ 	.byte	0x3f
	.zero		1


	//   ....[25]....
        /*021c*/ 	.word	0x00005ef0
        /*0220*/ 	.word	0x00000005
        /*0224*/ 	.word	0x00000000
        /*0228*/ 	.short	0x010a
        /*022a*/ 	.byte	0x3f
	.zero		1


	//   ....[26]....
        /*022c*/ 	.word	0x00005f40
        /*0230*/ 	.word	0x00000007
        /*0234*/ 	.word	0x00000000
        /*0238*/ 	.short	0x010a
        /*023a*/ 	.byte	0x3f
	.zero		1


	//   ....[27]....
        /*023c*/ 	.word	0x00005f90
        /*0240*/ 	.word	0x00000006
        /*0244*/ 	.word	0x00000000
        /*0248*/ 	.short	0x010a
        /*024a*/ 	.byte	0x3f
	.zero		1


	//----- nvinfo : EIATTR_NUM_MBARRIERS
	.align		4
.L_35:
        /*024c*/ 	.byte	0x03, 0x38
        /*024e*/ 	.short	0x000a


	//----- nvinfo : EIATTR_EXIT_INSTR_OFFSETS
	.align		4
        /*0250*/ 	.byte	0x04, 0x1c
        /*0252*/ 	.short	(.L_37 - .L_36)


	//   ....[0]....
.L_36:
        /*0254*/ 	.word	0x00000970


	//   ....[1]....
        /*0258*/ 	.word	0x00001190


	//   ....[2]....
        /*025c*/ 	.word	0x00004640


	//   ....[3]....
        /*0260*/ 	.word	0x00004bc0


	//   ....[4]....
        /*0264*/ 	.word	0x00005cf0


	//----- nvinfo : EIATTR_MAX_THREADS
	.align		4
.L_37:
        /*0268*/ 	.byte	0x04, 0x05
        /*026a*/ 	.short	(.L_39 - .L_38)
.L_38:
        /*026c*/ 	.word	0x00000180
        /*0270*/ 	.word	0x00000001
        /*0274*/ 	.word	0x00000001


	//----- nvinfo : EIATTR_CRS_STACK_SIZE
	.align		4
.L_39:
        /*0278*/ 	.byte	0x04, 0x1e
        /*027a*/ 	.short	(.L_41 - .L_40)
.L_40:
        /*027c*/ 	.word	0x00000000


	//----- nvinfo : EIATTR_CBANK_PARAM_SIZE
	.align		4
.L_41:
        /*0280*/ 	.byte	0x03, 0x19
        /*0282*/ 	.short	0x0470


	//----- nvinfo : EIATTR_PARAM_CBANK
	.align		4
        /*0284*/ 	.byte	0x04, 0x0a
        /*0286*/ 	.short	(.L_43 - .L_42)
	.align		4
.L_42:
        /*0288*/ 	.word	index@(.nv.constant0._ZN7cutlass13device_kernelINS_4gemm6kernel13GemmUniversalIN4cute5tupleIJiiiiEEENS1_10collective13CollectiveMmaINS1_34MainloopSm90TmaGmmaWarpSpecializedILi4ENS5_IJNS4_1CILi2EEENSA_ILi1EEESC_EEENS1_35KernelTmaWarpSpecializedCooperativeEEENS5_IJNSA_ILi192EEENSA_ILi16EEENSA_ILi128EEEEEENS_6half_tENS5_IJlSC_lEEESK_SL_NS4_8TiledMMAINS4_8MMA_AtomIJNS4_4SM904GMMA25MMA_64x16x16_F32F16F16_SSILNSP_5MajorE0ELSR_0ELNSP_7ScaleInE1ELSS_1EEEEEENS4_6LayoutISD_NS5_IJSC_NSA_ILi0EEESW_EEEEENS5_IJNS4_10UnderscoreESZ_SZ_EEEEENS4_13SM90_TMA_LOADENS4_14ComposedLayoutINS4_7SwizzleILi3ELi4ELi3EEENS4_18smem_ptr_flag_bitsILi16EEENSV_INS5_IJNSA_ILi8EEENSA_ILi64EEEEEENS5_IJS19_SC_EEEEEEEvNS4_8identityENS4_23SM90_TMA_LOAD_MULTICASTES1D_vS1E_EENS_8epilogue10collective6detail29Sm90TmaWarpSpecializedAdapterINS1I_15DefaultEpilogueISK_SL_SL_NS1H_6thread17LinearCombinationISK_Li1EffLNS1M_9ScaleType4KindE0ELNS_15FloatRoundStyleE2ESK_EENS1_15EpilogueDefaultEEEEEvvEEEEvNT_6ParamsE)
        /*028c*/ 	.short	0x0210
        /*028e*/ 	.short	0x0470


	//----- nvinfo : EIATTR_SW_WAR
	.align		4
.L_43:
        /*0290*/ 	.byte	0x04, 0x36
        /*0292*/ 	.short	(.L_45 - .L_44)
.L_44:
        /*0294*/ 	.word	0x00000008
.L_45:


//--------------------- .nv.callgraph             --------------------------
	.section	.nv.callgraph,"",@"SHT_CUDA_CALLGRAPH"
	.align	4
	.sectionentsize	8
	.align		4
        /*0000*/ 	.word	0x00000000
	.align		4
        /*0004*/ 	.word	0xffffffff
	.align		4
        /*0008*/ 	.word	index@(_ZN7cutlass13device_kernelINS_4gemm6kernel13GemmUniversalIN4cute5tupleIJiiiiEEENS1_10collective13CollectiveMmaINS1_34MainloopSm90TmaGmmaWarpSpecializedILi4ENS5_IJNS4_1CILi2EEENSA_ILi1EEESC_EEENS1_35KernelTmaWarpSpecializedCooperativeEEENS5_IJNSA_ILi192EEENSA_ILi16EEENSA_ILi128EEEEEENS_6half_tENS5_IJlSC_lEEESK_SL_NS4_8TiledMMAINS4_8MMA_AtomIJNS4_4SM904GMMA25MMA_64x16x16_F32F16F16_SSILNSP_5MajorE0ELSR_0ELNSP_7ScaleInE1ELSS_1EEEEEENS4_6LayoutISD_NS5_IJSC_NSA_ILi0EEESW_EEEEENS5_IJNS4_10UnderscoreESZ_SZ_EEEEENS4_13SM90_TMA_LOADENS4_14ComposedLayoutINS4_7SwizzleILi3ELi4ELi3EEENS4_18smem_ptr_flag_bitsILi16EEENSV_INS5_IJNSA_ILi8EEENSA_ILi64EEEEEENS5_IJS19_SC_EEEEEEEvNS4_8identityENS4_23SM90_TMA_LOAD_MULTICASTES1D_vS1E_EENS_8epilogue10collective6detail29Sm90TmaWarpSpecializedAdapterINS1I_15DefaultEpilogueISK_SL_SL_NS1H_6thread17LinearCombinationISK_Li1EffLNS1M_9ScaleType4KindE0ELNS_15FloatRoundStyleE2ESK_EENS1_15EpilogueDefaultEEEEEvvEEEEvNT_6ParamsE)
	.align		4
        /*000c*/ 	.word	index@(__assertfail)
	.align		4
        /*0010*/ 	.word	0x00000000
	.align		4
        /*0014*/ 	.word	0xfffffffe
	.align		4
        /*0018*/ 	.word	0x00000000
	.align		4
        /*001c*/ 	.word	0xfffffffd
	.align		4
        /*0020*/ 	.word	0x00000000
	.align		4
        /*0024*/ 	.word	0xfffffffc


//--------------------- .nv.constant4             --------------------------
	.section	.nv.constant4,"a",@progbits
	.align	8
	.align		8
.nv.constant4:
        /*0000*/ 	.dword	__assertfail
	.align		8
        /*0008*/ 	.dword	__unnamed_1
	.align		8
        /*0010*/ 	.dword	_ZN39_INTERNAL_66c0999b_4_k_cu_410dc88c_65544cuda3std3__45__cpo5beginE
	.align		8
        /*0018*/ 	.dword	_ZN39_INTERNAL_66c0999b_4_k_cu_410dc88c_65544cuda3std3__45__cpo3endE
	.align		8
        /*0020*/ 	.dword	_ZN39_INTERNAL_66c0999b_4_k_cu_410dc88c_65544cuda3std3__45__cpo6cbeginE
	.align		8
        /*0028*/ 	.dword	_ZN39_INTERNAL_66c0999b_4_k_cu_410dc88c_65544cuda3std3__45__cpo4cendE
	.align		8
        /*0030*/ 	.dword	_ZN39_INTERNAL_66c0999b_4_k_cu_410dc88c_65544cuda3std3__441_GLOBAL__N__66c0999b_4_k_cu_410dc88c_65546ignoreE
	.align		8
        /*0038*/ 	.dword	_ZN39_INTERNAL_66c0999b_4_k_cu_410dc88c_65544cuda3std3__419piecewise_constructE
	.align		8
        /*0040*/ 	.dword	_ZN39_INTERNAL_66c0999b_4_k_cu_410dc88c_65544cuda3std3__48in_placeE
	.align		8
        /*0048*/ 	.dword	_ZN39_INTERNAL_66c0999b_4_k_cu_410dc88c_65544cuda3std6ranges3__45__cpo4swapE
	.align		8
        /*0050*/ 	.dword	_ZN39_INTERNAL_66c0999b_4_k_cu_410dc88c_65544cuda3std6ranges3__45__cpo9iter_moveE
	.align		8
        /*0058*/ 	.dword	_ZN39_INTERNAL_66c0999b_4_k_cu_410dc88c_65544cute7productE
	.align		8
        /*0060*/ 	.dword	_ZN39_INTERNAL_66c0999b_4_k_cu_410dc88c_65544cute1_E
	.align		8
        /*0068*/ 	.dword	$str$22
	.align		8
        /*0070*/ 	.dword	$str$23


//--------------------- .text._ZN7cutlass13device_kernelINS_4gemm6kernel13GemmUniversalIN4cute5tupleIJiiiiEEENS1_10collective13CollectiveMmaINS1_34MainloopSm90TmaGmmaWarpSpecializedILi4ENS5_IJNS4_1CILi2EEENSA_ILi1EEESC_EEENS1_35KernelTmaWarpSpecializedCooperativeEEENS5_IJNSA_ILi192EEENSA_ILi16EEENSA_ILi128EEEEEENS_6half_tENS5_IJlSC_lEEESK_SL_NS4_8TiledMMAINS4_8MMA_AtomIJNS4_4SM904GMMA25MMA_64x16x16_F32F16F16_SSILNSP_5MajorE0ELSR_0ELNSP_7ScaleInE1ELSS_1EEEEEENS4_6LayoutISD_NS5_IJSC_NSA_ILi0EEESW_EEEEENS5_IJNS4_10UnderscoreESZ_SZ_EEEEENS4_13SM90_TMA_LOADENS4_14ComposedLayoutINS4_7SwizzleILi3ELi4ELi3EEENS4_18smem_ptr_flag_bitsILi16EEENSV_INS5_IJNSA_ILi8EEENSA_ILi64EEEEEENS5_IJS19_SC_EEEEEEEvNS4_8identityENS4_23SM90_TMA_LOAD_MULTICASTES1D_vS1E_EENS_8epilogue10collective6detail29Sm90TmaWarpSpecializedAdapterINS1I_15DefaultEpilogueISK_SL_SL_NS1H_6thread17LinearCombinationISK_Li1EffLNS1M_9ScaleType4KindE0ELNS_15FloatRoundStyleE2ESK_EENS1_15EpilogueDefaultEEEEEvvEEEEvNT_6ParamsE --------------------------
	.section	.text._ZN7cutlass13device_kernelINS_4gemm6kernel13GemmUniversalIN4cute5tupleIJiiiiEEENS1_10collective13CollectiveMmaINS1_34MainloopSm90TmaGmmaWarpSpecializedILi4ENS5_IJNS4_1CILi2EEENSA_ILi1EEESC_EEENS1_35KernelTmaWarpSpecializedCooperativeEEENS5_IJNSA_ILi192EEENSA_ILi16EEENSA_ILi128EEEEEENS_6half_tENS5_IJlSC_lEEESK_SL_NS4_8TiledMMAINS4_8MMA_AtomIJNS4_4SM904GMMA25MMA_64x16x16_F32F16F16_SSILNSP_5MajorE0ELSR_0ELNSP_7ScaleInE1ELSS_1EEEEEENS4_6LayoutISD_NS5_IJSC_NSA_ILi0EEESW_EEEEENS5_IJNS4_10UnderscoreESZ_SZ_EEEEENS4_13SM90_TMA_LOADENS4_14ComposedLayoutINS4_7SwizzleILi3ELi4ELi3EEENS4_18smem_ptr_flag_bitsILi16EEENSV_INS5_IJNSA_ILi8EEENSA_ILi64EEEEEENS5_IJS19_SC_EEEEEEEvNS4_8identityENS4_23SM90_TMA_LOAD_MULTICASTES1D_vS1E_EENS_8epilogue10collective6detail29Sm90TmaWarpSpecializedAdapterINS1I_15DefaultEpilogueISK_SL_SL_NS1H_6thread17LinearCombinationISK_Li1EffLNS1M_9ScaleType4KindE0ELNS_15FloatRoundStyleE2ESK_EENS1_15EpilogueDefaultEEEEEvvEEEEvNT_6ParamsE,"ax",@progbits
	.align	128
.text._ZN7cutlass13device_kernelINS_4gemm6kernel13GemmUniversalIN4cute5tupleIJiiiiEEENS1_10collective13CollectiveMmaINS1_34MainloopSm90TmaGmmaWarpSpecializedILi4ENS5_IJNS4_1CILi2EEENSA_ILi1EEESC_EEENS1_35KernelTmaWarpSpecializedCooperativeEEENS5_IJNSA_ILi192EEENSA_ILi16EEENSA_ILi128EEEEEENS_6half_tENS5_IJlSC_lEEESK_SL_NS4_8TiledMMAINS4_8MMA_AtomIJNS4_4SM904GMMA25MMA_64x16x16_F32F16F16_SSILNSP_5MajorE0ELSR_0ELNSP_7ScaleInE1ELSS_1EEEEEENS4_6LayoutISD_NS5_IJSC_NSA_ILi0EEESW_EEEEENS5_IJNS4_10UnderscoreESZ_SZ_EEEEENS4_13SM90_TMA_LOADENS4_14ComposedLayoutINS4_7SwizzleILi3ELi4ELi3EEENS4_18smem_ptr_flag_bitsILi16EEENSV_INS5_IJNSA_ILi8EEENSA_ILi64EEEEEENS5_IJS19_SC_EEEEEEEvNS4_8identityENS4_23SM90_TMA_LOAD_MULTICASTES1D_vS1E_EENS_8epilogue10collective6detail29Sm90TmaWarpSpecializedAdapterINS1I_15DefaultEpilogueISK_SL_SL_NS1H_6thread17LinearCombinationISK_Li1EffLNS1M_9ScaleType4KindE0ELNS_15FloatRoundStyleE2ESK_EENS1_15EpilogueDefaultEEEEEvvEEEEvNT_6ParamsE:
        .type           _ZN7cutlass13device_kernelINS_4gemm6kernel13GemmUniversalIN4cute5tupleIJiiiiEEENS1_10collective13CollectiveMmaINS1_34MainloopSm90TmaGmmaWarpSpecializedILi4ENS5_IJNS4_1CILi2EEENSA_ILi1EEESC_EEENS1_35KernelTmaWarpSpecializedCooperativeEEENS5_IJNSA_ILi192EEENSA_ILi16EEENSA_ILi128EEEEEENS_6half_tENS5_IJlSC_lEEESK_SL_NS4_8TiledMMAINS4_8MMA_AtomIJNS4_4SM904GMMA25MMA_64x16x16_F32F16F16_SSILNSP_5MajorE0ELSR_0ELNSP_7ScaleInE1ELSS_1EEEEEENS4_6LayoutISD_NS5_IJSC_NSA_ILi0EEESW_EEEEENS5_IJNS4_10UnderscoreESZ_SZ_EEEEENS4_13SM90_TMA_LOADENS4_14ComposedLayoutINS4_7SwizzleILi3ELi4ELi3EEENS4_18smem_ptr_flag_bitsILi16EEENSV_INS5_IJNSA_ILi8EEENSA_ILi64EEEEEENS5_IJS19_SC_EEEEEEEvNS4_8identityENS4_23SM90_TMA_LOAD_MULTICASTES1D_vS1E_EENS_8epilogue10collective6detail29Sm90TmaWarpSpecializedAdapterINS1I_15DefaultEpilogueISK_SL_SL_NS1H_6thread17LinearCombinationISK_Li1EffLNS1M_9ScaleType4KindE0ELNS_15FloatRoundStyleE2ESK_EENS1_15EpilogueDefaultEEEEEvvEEEEvNT_6ParamsE,@function
        .size           _ZN7cutlass13device_kernelINS_4gemm6kernel13GemmUniversalIN4cute5tupleIJiiiiEEENS1_10collective13CollectiveMmaINS1_34MainloopSm90TmaGmmaWarpSpecializedILi4ENS5_IJNS4_1CILi2EEENSA_ILi1EEESC_EEENS1_35KernelTmaWarpSpecializedCooperativeEEENS5_IJNSA_ILi192EEENSA_ILi16EEENSA_ILi128EEEEEENS_6half_tENS5_IJlSC_lEEESK_SL_NS4_8TiledMMAINS4_8MMA_AtomIJNS4_4SM904GMMA25MMA_64x16x16_F32F16F16_SSILNSP_5MajorE0ELSR_0ELNSP_7ScaleInE1ELSS_1EEEEEENS4_6LayoutISD_NS5_IJSC_NSA_ILi0EEESW_EEEEENS5_IJNS4_10UnderscoreESZ_SZ_EEEEENS4_13SM90_TMA_LOADENS4_14ComposedLayoutINS4_7SwizzleILi3ELi4ELi3EEENS4_18smem_ptr_flag_bitsILi16EEENSV_INS5_IJNSA_ILi8EEENSA_ILi64EEEEEENS5_IJS19_SC_EEEEEEEvNS4_8identityENS4_23SM90_TMA_LOAD_MULTICASTES1D_vS1E_EENS_8epilogue10collective6detail29Sm90TmaWarpSpecializedAdapterINS1I_15DefaultEpilogueISK_SL_SL_NS1H_6thread17LinearCombinationISK_Li1EffLNS1M_9ScaleType4KindE0ELNS_15FloatRoundStyleE2ESK_EENS1_15EpilogueDefaultEEEEEvvEEEEvNT_6ParamsE,(.L_x_99 - _ZN7cutlass13device_kernelINS_4gemm6kernel13GemmUniversalIN4cute5tupleIJiiiiEEENS1_10collective13CollectiveMmaINS1_34MainloopSm90TmaGmmaWarpSpecializedILi4ENS5_IJNS4_1CILi2EEENSA_ILi1EEESC_EEENS1_35KernelTmaWarpSpecializedCooperativeEEENS5_IJNSA_ILi192EEENSA_ILi16EEENSA_ILi128EEEEEENS_6half_tENS5_IJlSC_lEEESK_SL_NS4_8TiledMMAINS4_8MMA_AtomIJNS4_4SM904GMMA25MMA_64x16x16_F32F16F16_SSILNSP_5MajorE0ELSR_0ELNSP_7ScaleInE1ELSS_1EEEEEENS4_6LayoutISD_NS5_IJSC_NSA_ILi0EEESW_EEEEENS5_IJNS4_10UnderscoreESZ_SZ_EEEEENS4_13SM90_TMA_LOADENS4_14ComposedLayoutINS4_7SwizzleILi3ELi4ELi3EEENS4_18smem_ptr_flag_bitsILi16EEENSV_INS5_IJNSA_ILi8EEENSA_ILi64EEEEEENS5_IJS19_SC_EEEEEEEvNS4_8identityENS4_23SM90_TMA_LOAD_MULTICASTES1D_vS1E_EENS_8epilogue10collective6detail29Sm90TmaWarpSpecializedAdapterINS1I_15DefaultEpilogueISK_SL_SL_NS1H_6thread17LinearCombinationISK_Li1EffLNS1M_9ScaleType4KindE0ELNS_15FloatRoundStyleE2ESK_EENS1_15EpilogueDefaultEEEEEvvEEEEvNT_6ParamsE)
        .other          _ZN7cutlass13device_kernelINS_4gemm6kernel13GemmUniversalIN4cute5tupleIJiiiiEEENS1_10collective13CollectiveMmaINS1_34MainloopSm90TmaGmmaWarpSpecializedILi4ENS5_IJNS4_1CILi2EEENSA_ILi1EEESC_EEENS1_35KernelTmaWarpSpecializedCooperativeEEENS5_IJNSA_ILi192EEENSA_ILi16EEENSA_ILi128EEEEEENS_6half_tENS5_IJlSC_lEEESK_SL_NS4_8TiledMMAINS4_8MMA_AtomIJNS4_4SM904GMMA25MMA_64x16x16_F32F16F16_SSILNSP_5MajorE0ELSR_0ELNSP_7ScaleInE1ELSS_1EEEEEENS4_6LayoutISD_NS5_IJSC_NSA_ILi0EEESW_EEEEENS5_IJNS4_10UnderscoreESZ_SZ_EEEEENS4_13SM90_TMA_LOADENS4_14ComposedLayoutINS4_7SwizzleILi3ELi4ELi3EEENS4_18smem_ptr_flag_bitsILi16EEENSV_INS5_IJNSA_ILi8EEENSA_ILi64EEEEEENS5_IJS19_SC_EEEEEEEvNS4_8identityENS4_23SM90_TMA_LOAD_MULTICASTES1D_vS1E_EENS_8epilogue10collective6detail29Sm90TmaWarpSpecializedAdapterINS1I_15DefaultEpilogueISK_SL_SL_NS1H_6thread17LinearCombinationISK_Li1EffLNS1M_9ScaleType4KindE0ELNS_15FloatRoundStyleE2ESK_EENS1_15EpilogueDefaultEEEEEvvEEEEvNT_6ParamsE,@"STO_CUDA_ENTRY STV_DEFAULT"
_ZN7cutlass13device_kernelINS_4gemm6kernel13GemmUniversalIN4cute5tupleIJiiiiEEENS1_10collective13CollectiveMmaINS1_34MainloopSm90TmaGmmaWarpSpecializedILi4ENS5_IJNS4_1CILi2EEENSA_ILi1EEESC_EEENS1_35KernelTmaWarpSpecializedCooperativeEEENS5_IJNSA_ILi192EEENSA_ILi16EEENSA_ILi128EEEEEENS_6half_tENS5_IJlSC_lEEESK_SL_NS4_8TiledMMAINS4_8MMA_AtomIJNS4_4SM904GMMA25MMA_64x16x16_F32F16F16_SSILNSP_5MajorE0ELSR_0ELNSP_7ScaleInE1ELSS_1EEEEEENS4_6LayoutISD_NS5_IJSC_NSA_ILi0EEESW_EEEEENS5_IJNS4_10UnderscoreESZ_SZ_EEEEENS4_13SM90_TMA_LOADENS4_14ComposedLayoutINS4_7SwizzleILi3ELi4ELi3EEENS4_18smem_ptr_flag_bitsILi16EEENSV_INS5_IJNSA_ILi8EEENSA_ILi64EEEEEENS5_IJS19_SC_EEEEEEEvNS4_8identityENS4_23SM90_TMA_LOAD_MULTICASTES1D_vS1E_EENS_8epilogue10collective6detail29Sm90TmaWarpSpecializedAdapterINS1I_15DefaultEpilogueISK_SL_SL_NS1H_6thread17LinearCombinationISK_Li1EffLNS1M_9ScaleType4KindE0ELNS_15FloatRoundStyleE2ESK_EENS1_15EpilogueDefaultEEEEEvvEEEEvNT_6ParamsE:
[----:B------:R-:W0:Y:S01]  /*0000*/  LDC R1, c[0x0][0x28] ;  /* 0x00000a00ff017b82 */ /* 0x000e220000000800 */
[----:B------:R-:W1:Y:S01]  /*0010*/  S2R R19, SR_TID.X ;  /* 0x0000000000137919 */ /* 0x000e620000002100 */
[----:B------:R-:W-:Y:S01]  /*0020*/  ELECT P0, URZ, PT ;  /* 0x00000000003f782f */ /* 0x000fe20003800000 */
[----:B------:R-:W-:Y:S01]  /*0030*/  BSSY B0, `(.L_x_0) ;  /* 0x000000f000007945 */ /* 0x000fe20003800000 */
[--C-:B-1----:R-:W-:Y:S02]  /*0040*/  SHF.R.U32.HI R0, RZ, 0x5, R19.reuse ;  /* 0x00000005ff007819 */ /* 0x102fe40000011613 */
[----:B------:R-:W-:-:S03]  /*0050*/  SHF.R.U32.HI R45, RZ, 0x7, R19 ;  /* 0x00000007ff2d7819 */ /* 0x000fc60000011613 */
[----:B------:R-:W1:Y:S04]  /*0060*/  SHFL.IDX PT, R3, R0, RZ, 0x1f ;  /* 0x00001fff00037589 */ /* 0x000e6800000e0000 */
[----:B------:R2:W3:Y:S01]  /*0070*/  SHFL.IDX PT, R2, R45, RZ, 0x1f ;  /* 0x00001fff2d027589 */ /* 0x0004e200000e0000 */
[----:B-1----:R-:W-:-:S13]  /*0080*/  ISETP.NE.OR P0, PT, R3, RZ, !P0 ;  /* 0x000000ff0300720c */ /* 0x002fda0004705670 */
[----:B0-23--:R-:W-:Y:S05]  /*0090*/  @P0 BRA `(.L_x_1) ;  /* 0x0000000000200947 */ /* 0x00dfea0003800000 */
[----:B------:R-:W-:Y:S02]  /*00a0*/  ULDC.64 UR4, c[0x0][0x198] ;  /* 0x0000660000047ab9 */ /* 0x000fe40000000a00 */
[----:B------:R-:W-:Y:S02]  /*00b0*/  UIADD3 UR6, UP0, UR4, 0xf0, URZ ;  /* 0x000000f004067890 */ /* 0x000fe4000ff1e03f */
[----:B------:R-:W-:Y:S02]  /*00c0*/  UIADD3 UR4, UP1, UR4, 0x1f0, URZ ;  /* 0x000001f004047890 */ /* 0x000fe4000ff3e03f */
[----:B------:R-:W-:Y:S02]  /*00d0*/  UIADD3.X UR7, URZ, UR5, URZ, UP0, !UPT ;  /* 0x000000053f077290 */ /* 0x000fe400087fe43f */
[----:B------:R-:W-:-:S07]  /*00e0*/  UIADD3.X UR5, URZ, UR5, URZ, UP1, !UPT ;  /* 0x000000053f057290 */ /* 0x000fce0008ffe43f */
[----:B------:R0:W-:Y:S02]  /*00f0*/  UTMACCTL.PF [UR6] ;  /* 0x00000000060079b9 */ /* 0x0001e40008040000 */
[----:B------:R0:W-:Y:S02]  /*0100*/  UTMACCTL.PF [UR4] ;  /* 0x00000000040079b9 */ /* 0x0001e40008040000 */
[----:B0-----:R-:W-:Y:S01]  /*0110*/  NOP ;  /* 0x0000000000007918 */ /* 0x001fe20000000000 */
.L_x_1:
[----:B------:R-:W-:Y:S05]  /*0120*/  BSYNC B0 ;  /* 0x0000000000007941 */ /* 0x000fea0003800000 */
.L_x_0:
[----:B------:R-:W0:Y:S02]  /*0130*/  SHFL.IDX PT, R5, R0, RZ, 0x1f ;  /* 0x00001fff00057589 */ /* 0x000e2400000e0000 */
[----:B0-----:R-:W-:-:S13]  /*0140*/  ISETP.NE.AND P0, PT, R5, RZ, PT ;  /* 0x000000ff0500720c */ /* 0x001fda0003f05270 */
[----:B------:R-:W-:Y:S05]  /*0150*/  @P0 BRA `(.L_x_2) ;  /* 0x0000000000580947 */ /* 0x000fea0003800000 */
[----:B------:R-:W0:Y:S01]  /*0160*/  S2UR UR8, SR_CgaCtaId ;  /* 0x00000000000879c3 */ /* 0x000e220000008800 */
[----:B------:R-:W-:Y:S01]  /*0170*/  UMOV UR4, 0x400 ;  /* 0x0000040000047882 */ /* 0x000fe20000000000 */
[----:B------:R-:W-:Y:S01]  /*0180*/  UMOV UR5, 0x1 ;  /* 0x0000000100057882 */ /* 0x000fe20000000000 */
[----:B------:R-:W-:Y:S01]  /*0190*/  UMOV UR6, 0x4 ;  /* 0x0000000400067882 */ /* 0x000fe20000000000 */
[----:B------:R-:W-:Y:S01]  /*01a0*/  ELECT P0, URZ, PT ;  /* 0x00000000003f782f */ /* 0x000fe20003800000 */
[----:B------:R-:W-:-:S04]  /*01b0*/  UIADD3 UR6, -UR6, 0x100000, URZ ;  /* 0x0010000006067890 */ /* 0x000fc8000fffe13f */
[----:B------:R-:W-:Y:S02]  /*01c0*/  USHF.L.U32 UR7, UR6, 0xb, URZ ;  /* 0x0000000b06077899 */ /* 0x000fe4000800063f */
[----:B------:R-:W-:Y:S02]  /*01d0*/  USHF.L.U32 UR6, UR6, 0x1, URZ ;  /* 0x0000000106067899 */ /* 0x000fe4000800063f */
[----:B0-----:R-:W-:Y:S02]  /*01e0*/  ULEA UR8, UR8, UR4, 0x18 ;  /* 0x0000000408087291 */ /* 0x001fe4000f8ec03f */
[----:B------:R-:W-:-:S04]  /*01f0*/  UIADD3 UR4, -UR5, 0x100000, URZ ;  /* 0x0010000005047890 */ /* 0x000fc8000fffe13f */
[----:B------:R-:W-:Y:S02]  /*0200*/  USHF.L.U32 UR5, UR4, 0xb, URZ ;  /* 0x0000000b04057899 */ /* 0x000fe4000800063f */
[----:B------:R-:W-:Y:S01]  /*0210*/  USHF.L.U32 UR4, UR4, 0x1, URZ ;  /* 0x0000000104047899 */ /* 0x000fe2000800063f */
[----:B------:R-:W0:Y:S11]  /*0220*/  FENCE.VIEW.ASYNC.S ;  /* 0x00000000000073c6 */ /* 0x000e360000000000 */
[----:B0-----:R0:W1:Y:S01]  /*0230*/  SYNCS.EXCH.64 URZ, [UR8], UR4 ;  /* 0x00000004083f75b2 */ /* 0x0010620008000100 */
[----:B------:R0:W2:Y:S01]  /*0240*/  SYNCS.EXCH.64 URZ, [UR8+0x20], UR6 ;  /* 0x00002006083f75b2 */ /* 0x0000a20008000100 */
[----:B------:R0:W3:Y:S01]  /*0250*/  SYNCS.EXCH.64 URZ, [UR8+0x8], UR4 ;  /* 0x00000804083f75b2 */ /* 0x0000e20008000100 */
[----:B------:R0:W4:Y:S01]  /*0260*/  SYNCS.EXCH.64 URZ, [UR8+0x28], UR6 ;  /* 0x00002806083f75b2 */ /* 0x0001220008000100 */
[----:B------:R0:W0:Y:S01]  /*0270*/  SYNCS.EXCH.64 URZ, [UR8+0x10], UR4 ;  /* 0x00001004083f75b2 */ /* 0x0000220008000100 */
[----:B------:R0:W0:Y:S01]  /*0280*/  SYNCS.EXCH.64 URZ, [UR8+0x30], UR6 ;  /* 0x00003006083f75b2 */ /* 0x0000220008000100 */
[----:B------:R0:W0:Y:S01]  /*0290*/  SYNCS.EXCH.64 URZ, [UR8+0x18], UR4 ;  /* 0x00001804083f75b2 */ /* 0x0000220008000100 */
[----:B------:R0:W0:Y:S01]  /*02a0*/  SYNCS.EXCH.64 URZ, [UR8+0x38], UR6 ;  /* 0x00003806083f75b2 */ /* 0x0000220008000100 */
[----:B------:R-:W-:Y:S01]  /*02b0*/  NOP ;  /* 0x0000000000007918 */ /* 0x000fe20000000000 */
.L_x_2:
[----:B------:R-:W-:Y:S01]  /*02c0*/  SHF.R.S32.HI R4, RZ, 0x1f, R19 ;  /* 0x0000001fff047819 */ /* 0x000fe20000011413 */
[----:B------:R-:W5:Y:S01]  /*02d0*/  SHFL.IDX PT, R0, R0, RZ, 0x1f ;  /* 0x00001fff00007589 */ /* 0x000f6200000e0000 */
[----:B0-----:R-:W0:Y:S01]  /*02e0*/  S2UR UR8, SR_CTAID.X ;  /* 0x00000000000879c3 */ /* 0x001e220000002500 */
[----:B------:R-:W-:Y:S02]  /*02f0*/  ELECT P0, URZ, PT ;  /* 0x00000000003f782f */ /* 0x000fe40003800000 */
[----:B------:R-:W-:Y:S01]  /*0300*/  LEA.HI R4, R4, R19, RZ, 0x7 ;  /* 0x0000001304047211 */ /* 0x000fe200078f38ff */
[----:B------:R-:W-:Y:S01]  /*0310*/  ULDC UR4, c[0x0][0x150] ;  /* 0x0000540000047ab9 */ /* 0x000fe20000000800 */
[----:B------:R-:W-:Y:S01]  /*0320*/  SHF.R.S32.HI R8, RZ, 0x1f, R5 ;  /* 0x0000001fff087819 */ /* 0x000fe20000011405 */
[----:B------:R-:W-:Y:S01]  /*0330*/  NOP ;  /* 0x0000000000007918 */ /* 0x000fe20000000000 */
[----:B------:R-:W-:Y:S01]  /*0340*/  LOP3.LUT R4, R4, 0xffffff80, RZ, 0xc0, !PT ;  /* 0xffffff8004047812 */ /* 0x000fe200078ec0ff */
[----:B------:R-:W-:Y:S01]  /*0350*/  IMAD.MOV.U32 R23, RZ, RZ, 0x1 ;  /* 0x00000001ff177424 */ /* 0x000fe200078e00ff */
[----:B------:R-:W-:Y:S01]  /*0360*/  LEA.HI R8, R8, R5, RZ, 0x2 ;  /* 0x0000000508087211 */ /* 0x000fe200078f10ff */
[----:B------:R-:W1:Y:S01]  /*0370*/  LDC R12, c[0x0][0x144] ;  /* 0x00005100ff0c7b82 */ /* 0x000e620000000800 */
[----:B------:R-:W-:Y:S01]  /*0380*/  NOP ;  /* 0x0000000000007918 */ /* 0x000fe20000000000 */
[----:B------:R-:W-:Y:S01]  /*0390*/  IMAD.IADD R6, R19, 0x1, -R4 ;  /* 0x0000000113067824 */ /* 0x000fe200078e0a04 */
[----:B------:R-:W-:Y:S01]  /*03a0*/  LOP3.LUT R8, R8, 0x3ffffffc, RZ, 0xc0, !PT ;  /* 0x3ffffffc08087812 */ /* 0x000fe200078ec0ff */
[----:B------:R-:W2:Y:S01]  /*03b0*/  S2R R4, SR_CTAID.Y ;  /* 0x0000000000047919 */ /* 0x000ea20000002600 */
[----:B------:R-:W-:-:S02]  /*03c0*/  ISETP.NE.AND P3, PT, R2, RZ, PT ;  /* 0x000000ff0200720c */ /* 0x000fc40003f65270 */
[----:B------:R-:W-:Y:S01]  /*03d0*/  SHF.R.S32.HI R7, RZ, 0x1f, R6 ;  /* 0x0000001fff077819 */ /* 0x000fe20000011406 */
[----:B------:R-:W-:Y:S01]  /*03e0*/  IMAD.IADD R8, R5, 0x1, -R8 ;  /* 0x0000000105087824 */ /* 0x000fe200078e0a08 */
[----:B------:R-:W3:Y:S02]  /*03f0*/  LDC R14, c[0x0][0x140] ;  /* 0x00005000ff0e7b82 */ /* 0x000ee40000000800 */
[----:B------:R-:W-:Y:S02]  /*0400*/  LEA.HI R7, R7, R6, RZ, 0x3 ;  /* 0x0000000607077211 */ /* 0x000fe400078f18ff */
[----:B-----5:R-:W-:Y:S02]  /*0410*/  ISETP.NE.OR P0, PT, R0, RZ, !P0 ;  /* 0x000000ff0000720c */ /* 0x020fe40004705670 */
[--C-:B------:R-:W-:Y:S02]  /*0420*/  SHF.R.S32.HI R0, RZ, 0x3, R7.reuse ;  /* 0x00000003ff007819 */ /* 0x100fe40000011407 */
[----:B------:R-:W-:-:S02]  /*0430*/  SHF.R.S32.HI R7, RZ, 0x1f, R7 ;  /* 0x0000001fff077819 */ /* 0x000fc40000011407 */
[----:B0-----:R-:W-:Y:S02]  /*0440*/  I2FP.F32.U32 R9, UR8 ;  /* 0x0000000800097c45 */ /* 0x001fe40008201000 */
[----:B------:R-:W-:-:S03]  /*0450*/  LEA.HI R7, R7, R0, RZ, 0x2 ;  /* 0x0000000007077211 */ /* 0x000fc600078f10ff */
[----:B------:R-:W-:Y:S01]  /*0460*/  FMUL R10, R9, UR4 ;  /* 0x00000004090a7c20 */ /* 0x000fe20008400000 */
[----:B------:R-:W-:Y:S01]  /*0470*/  LOP3.LUT R7, R7, 0xfffffffc, RZ, 0xc0, !PT ;  /* 0xfffffffc07077812 */ /* 0x000fe200078ec0ff */
[----:B------:R-:W-:Y:S01]  /*0480*/  VOTEU.ALL UP0, P0 ;  /* 0x00000000003f7886 */ /* 0x000fe20000000000 */
[----:B------:R-:W-:Y:S01]  /*0490*/  ULDC UR4, c[0x0][0x154] ;  /* 0x0000550000047ab9 */ /* 0x000fe20000000800 */
[----:B------:R-:W0:Y:S01]  /*04a0*/  LDC R9, c[0x0][0x148] ;  /* 0x00005200ff097b82 */ /* 0x000e220000000800 */
[----:B------:R-:W-:Y:S01]  /*04b0*/  VOTEU.ALL UP1, P0 ;  /* 0x00000000003f7886 */ /* 0x000fe20000020000 */
[----:B------:R-:W5:Y:S01]  /*04c0*/  F2I.U32.TRUNC.NTZ R10, R10 ;  /* 0x0000000a000a7305 */ /* 0x000f62000020f000 */
[----:B------:R-:W-:Y:S01]  /*04d0*/  IMAD.IADD R7, R0, 0x1, -R7 ;  /* 0x0000000100077824 */ /* 0x000fe200078e0a07 */
[----:B------:R-:W-:Y:S01]  /*04e0*/  SHF.R.S32.HI R0, RZ, 0x1f, R3 ;  /* 0x0000001fff007819 */ /* 0x000fe20000011403 */
[----:B------:R-:W-:Y:S01]  /*04f0*/  @!UP0 UMOV UR6, 0x400 ;  /* 0x0000040000068882 */ /* 0x000fe20000000000 */
[----:B---3--:R-:W-:Y:S01]  /*0500*/  ISETP.EQ.U32.AND P2, PT, R14, 0x1, PT ;  /* 0x000000010e00780c */ /* 0x008fe20003f42070 */
[----:B------:R-:W-:Y:S01]  /*0510*/  IMAD R8, R8, 0x4, R7 ;  /* 0x0000000408087824 */ /* 0x000fe200078e0207 */
[----:B--2---:R-:W-:Y:S01]  /*0520*/  I2FP.F32.U32 R13, R4 ;  /* 0x00000004000d7245 */ /* 0x004fe20000201000 */
[----:B------:R-:W2:Y:S01]  /*0530*/  @!UP0 S2UR UR7, SR_CgaCtaId ;  /* 0x00000000000789c3 */ /* 0x000ea20000008800 */
[----:B------:R-:W-:-:S02]  /*0540*/  LEA.HI R0, R0, R3, RZ, 0x2 ;  /* 0x0000000300007211 */ /* 0x000fc400078f10ff */
[----:B------:R-:W-:Y:S01]  /*0550*/  LEA.HI R7, R8, R8, RZ, 0x1 ;  /* 0x0000000808077211 */ /* 0x000fe200078f08ff */
[----:B------:R-:W-:Y:S01]  /*0560*/  FMUL R13, R13, UR4 ;  /* 0x000000040d0d7c20 */ /* 0x000fe20008400000 */
[----:B------:R-:W-:Y:S01]  /*0570*/  LOP3.LUT R0, R0, 0xfffffffc, RZ, 0xc0, !PT ;  /* 0xfffffffc00007812 */ /* 0x000fe200078ec0ff */
[----:B------:R-:W-:Y:S01]  /*0580*/  UMOV UR4, 0x20 ;  /* 0x0000002000047882 */ /* 0x000fe20000000000 */
[----:B------:R-:W-:Y:S01]  /*0590*/  LOP3.LUT R11, R7, 0xfffffffe, RZ, 0xc0, !PT ;  /* 0xfffffffe070b7812 */ /* 0x000fe200078ec0ff */
[----:B-----5:R-:W-:Y:S01]  /*05a0*/  IMAD.MOV R15, RZ, RZ, -R10 ;  /* 0x000000ffff0f7224 */ /* 0x020fe200078e0a0a */
[----:B------:R-:W-:-:S04]  /*05b0*/  @!UP0 UIADD3 UR4, -UR4, 0x100000, URZ ;  /* 0x0010000004048890 */ /* 0x000fc8000fffe13f */
[----:B------:R-:W-:Y:S02]  /*05c0*/  @!UP0 USHF.L.U32 UR5, UR4, 0xb, URZ ;  /* 0x0000000b04058899 */ /* 0x000fe4000800063f */
[----:B------:R-:W-:Y:S01]  /*05d0*/  @!UP0 USHF.L.U32 UR4, UR4, 0x1, URZ ;  /* 0x0000000104048899 */ /* 0x000fe2000800063f */
[----:B------:R-:W3:Y:S01]  /*05e0*/  F2I.U32.TRUNC.NTZ R13, R13 ;  /* 0x0000000d000d7305 */ /* 0x000ee2000020f000 */
[----:B------:R-:W-:Y:S02]  /*05f0*/  IMAD.IADD R3, R3, 0x1, -R0 ;  /* 0x0000000103037824 */ /* 0x000fe400078e0a00 */
[----:B-1----:R-:W-:Y:S02]  /*0600*/  IMAD R7, R12, R15, UR8 ;  /* 0x000000080c077e24 */ /* 0x002fe4000f8e020f */
[C---:B------:R-:W-:Y:S01]  /*0610*/  IMAD.IADD R10, R8.reuse, 0x1, -R11 ;  /* 0x00000001080a7824 */ /* 0x040fe200078e0a0b */
[----:B------:R-:W-:Y:S01]  /*0620*/  ISETP.NE.AND P1, PT, R3, 0x3, PT ;  /* 0x000000030300780c */ /* 0x000fe20003f25270 */
[----:B------:R-:W-:-:S03]  /*0630*/  IMAD.SHL.U32 R11, R8, 0x4, RZ ;  /* 0x00000004080b7824 */ /* 0x000fc600078e00ff */
[----:B------:R-:W-:Y:S02]  /*0640*/  ISETP.NE.AND P4, PT, R10, R7, PT ;  /* 0x000000070a00720c */ /* 0x000fe40003f85270 */
[----:B------:R-:W-:Y:S01]  /*0650*/  LOP3.LUT R22, R8, 0xc, R11, 0x78, !PT ;  /* 0x0000000c08167812 */ /* 0x000fe200078e780b */
[----:B--2---:R-:W-:Y:S01]  /*0660*/  @!UP0 ULEA UR6, UR7, UR6, 0x18 ;  /* 0x0000000607068291 */ /* 0x004fe2000f8ec03f */
[----:B---3--:R-:W-:Y:S01]  /*0670*/  IMAD.MOV R20, RZ, RZ, -R13 ;  /* 0x000000ffff147224 */ /* 0x008fe200078e0a0d */
[----:B------:R-:W-:Y:S01]  /*0680*/  VOTEU.ALL UP0, P0 ;  /* 0x00000000003f7886 */ /* 0x000fe20000000000 */
[----:B------:R-:W-:Y:S01]  /*0690*/  LOP3.LUT P0, RZ, R6, 0x7, RZ, 0xc0, !PT ;  /* 0x0000000706ff7812 */ /* 0x000fe2000780c0ff */
[----:B------:R-:W-:Y:S01]  /*06a0*/  VIADD R6, R2, 0xffffffff ;  /* 0xffffffff02067836 */ /* 0x000fe20000000000 */
[----:B------:R-:W-:Y:S01]  /*06b0*/  ISETP.EQ.OR P1, PT, R3, RZ, !P1 ;  /* 0x000000ff0300720c */ /* 0x000fe20004f22670 */
[----:B0-----:R-:W-:Y:S01]  /*06c0*/  IMAD R11, R9, R20, R4 ;  /* 0x00000014090b7224 */ /* 0x001fe200078e0204 */
[----:B------:R-:W-:-:S03]  /*06d0*/  ISETP.LT.U32.AND P0, PT, R22, 0x2, !P0 ;  /* 0x000000021600780c */ /* 0x000fc60004701070 */
[----:B------:R-:W-:Y:S02]  /*06e0*/  @P4 LEA.HI R0, R22, R22, RZ, 0x1 ;  /* 0x0000001616004211 */ /* 0x000fe400078f08ff */
[----:B------:R-:W-:Y:S01]  /*06f0*/  ISETP.EQ.AND P1, PT, R2, RZ, P1 ;  /* 0x000000ff0200720c */ /* 0x000fe20000f22270 */
[----:B------:R-:W0:Y:S02]  /*0700*/  FENCE.VIEW.ASYNC.S ;  /* 0x00000000000073c6 */ /* 0x000e240000000000 */
[----:B0-----:R0:W1:Y:S01]  /*0710*/  @!UP0 SYNCS.EXCH.64 URZ, [UR6+0x50], UR4 ;  /* 0x00005004063f85b2 */ /* 0x0010620008000100 */
[----:B------:R-:W-:Y:S02]  /*0720*/  @P4 SHF.R.S32.HI R0, RZ, 0x1, R0 ;  /* 0x00000001ff004819 */ /* 0x000fe40000011400 */
[----:B------:R-:W-:Y:S02]  /*0730*/  ISETP.GE.U32.AND P6, PT, R6, 0x2, PT ;  /* 0x000000020600780c */ /* 0x000fe40003fc6070 */
[----:B------:R-:W-:-:S02]  /*0740*/  @P4 ISETP.NE.AND P5, PT, R0, R11, PT ;  /* 0x0000000b0000420c */ /* 0x000fc40003fa5270 */
[----:B------:R-:W-:Y:S02]  /*0750*/  SEL R0, RZ, 0x1, !P0 ;  /* 0x00000001ff007807 */ /* 0x000fe40004000000 */
[----:B------:R-:W-:Y:S02]  /*0760*/  @P4 SEL R23, RZ, 0x1, P5 ;  /* 0x00000001ff174807 */ /* 0x000fe40002800000 */
[----:B------:R-:W-:Y:S02]  /*0770*/  SEL R18, RZ, 0x1, !P1 ;  /* 0x00000001ff127807 */ /* 0x000fe40004800000 */
[----:B------:R-:W-:Y:S02]  /*0780*/  LOP3.LUT R23, R23, R0, RZ, 0xc0, !PT ;  /* 0x0000000017177212 */ /* 0x000fe400078ec0ff */
[----:B------:R-:W-:Y:S01]  /*0790*/  LOP3.LUT R0, R19, 0x7f, RZ, 0xc0, !PT ;  /* 0x0000007f13007812 */ /* 0x000fe200078ec0ff */
[----:B------:R0:W2:Y:S01]  /*07a0*/  @!UP1 SYNCS.EXCH.64 URZ, [UR6+0x58], UR4 ;  /* 0x00005804063f95b2 */ /* 0x0000a20008000100 */
[----:B------:R-:W-:Y:S01]  /*07b0*/  SEL R18, R18, 0x2, P6 ;  /* 0x0000000212127807 */ /* 0x000fe20003000000 */
[----:B------:R-:W-:Y:S01]  /*07c0*/  NOP ;  /* 0x0000000000007918 */ /* 0x000fe20000000000 */
[----:B------:R-:W-:Y:S05]  /*07d0*/  @!P2 BRA `(.L_x_3) ;  /* 0x000000000008a947 */ /* 0x000fea0003800000 */
[----:B-12-4-:R-:W-:Y:S01]  /*07e0*/  UCGABAR_ARV ;  /* 0x00000000000079c7 */ /* 0x016fe20008000000 */
[----:B------:R-:W-:Y:S05]  /*07f0*/  BRA `(.L_x_4) ;  /* 0x0000000000047947 */ /* 0x000fea0003800000 */
.L_x_3:
[----:B-12-4-:R-:W-:Y:S01]  /*0800*/  NOP ;  /* 0x0000000000007918 */ /* 0x016fe20000000000 */
.L_x_4:
[----:B------:R-:W1:Y:S01]  /*0810*/  LDC R16, c[0x0][0x65c] ;  /* 0x00019700ff107b82 */ /* 0x000e620000000800 */
[----:B------:R-:W-:Y:S02]  /*0820*/  IMAD.U32 R10, RZ, RZ, UR8 ;  /* 0x00000008ff0a7e24 */ /* 0x000fe4000f8e00ff */
[----:B------:R-:W-:Y:S01]  /*0830*/  IMAD.MOV.U32 R11, RZ, RZ, RZ ;  /* 0x000000ffff0b7224 */ /* 0x000fe200078e00ff */
[----:B-1----:R-:W-:-:S04]  /*0840*/  ISETP.NE.AND P1, PT, R16, 0x1, PT ;  /* 0x000000011000780c */ /* 0x002fc80003f25270 */
[----:B------:R-:W-:-:S09]  /*0850*/  P2R R2, PR, RZ, 0x2 ;  /* 0x00000002ff027803 */ /* 0x000fd20000000000 */
[----:B------:R-:W1:Y:S01]  /*0860*/  @P1 LDC R13, c[0x0][0x10] ;  /* 0x00000400ff0d1b82 */ /* 0x000e620000000800 */
[----:B------:R-:W-:Y:S02]  /*0870*/  @P1 IMAD.MOV.U32 R5, RZ, RZ, RZ ;  /* 0x000000ffff051224 */ /* 0x000fe400078e00ff */
[----:B------:R-:W-:-:S05]  /*0880*/  @P1 IMAD.MOV.U32 R17, RZ, RZ, RZ ;  /* 0x000000ffff111224 */ /* 0x000fca00078e00ff */
[----:B------:R-:W2:Y:S01]  /*0890*/  @!P1 LDC R15, c[0x0][0xc] ;  /* 0x00000300ff0f9b82 */ /* 0x000ea20000000800 */
[----:B-1----:R-:W-:-:S04]  /*08a0*/  @P1 IMAD.WIDE.U32 R12, R13, UR8, R4 ;  /* 0x000000080d0c1c25 */ /* 0x002fc8000f8e0004 */
[----:B------:R-:W-:Y:S02]  /*08b0*/  @P1 IMAD.MOV.U32 R2, RZ, RZ, R12 ;  /* 0x000000ffff021224 */ /* 0x000fe400078e000c */
[----:B------:R-:W-:Y:S02]  /*08c0*/  @P1 IMAD.IADD R17, R13, 0x1, R17 ;  /* 0x000000010d111824 */ /* 0x000fe400078e0211 */
[----:B--2---:R-:W-:-:S04]  /*08d0*/  @!P1 IMAD.WIDE.U32 R10, R4, R15, R10 ;  /* 0x0000000f040a9225 */ /* 0x004fc800078e000a */
[----:B------:R-:W-:Y:S02]  /*08e0*/  @!P1 IMAD.MOV.U32 R2, RZ, RZ, R10 ;  /* 0x000000ffff029224 */ /* 0x000fe400078e000a */
[----:B------:R-:W-:Y:S01]  /*08f0*/  @!P1 IMAD.MOV.U32 R17, RZ, RZ, R11 ;  /* 0x000000ffff119224 */ /* 0x000fe200078e000b */
[----:B------:R-:W-:Y:S06]  /*0900*/  @!P2 BRA `(.L_x_5) ;  /* 0x00000000000ca947 */ /* 0x000fec0003800000 */
[----:B------:R-:W-:Y:S01]  /*0910*/  UCGABAR_WAIT ;  /* 0x0000000000007dc7 */ /* 0x000fe20008000000 */
[----:B------:R-:W-:Y:S01]  /*0920*/  CCTL.IVALL ;  /* 0x00000000ff00798f */ /* 0x000fe20002000000 */
[----:B------:R-:W-:Y:S05]  /*0930*/  BRA `(.L_x_6) ;  /* 0x0000000000047947 */ /* 0x000fea0003800000 */
.L_x_5:
[----:B------:R-:W-:Y:S06]  /*0940*/  BAR.SYNC.DEFER_BLOCKING 0x0 ;  /* 0x0000000000007b1d */ /* 0x000fec0000010000 */
.L_x_6:
[----:B------:R-:W-:Y:S05]  /*0950*/  @!P3 BRA `(.L_x_7) ;  /* 0x0000003c003cb947 */ /* 0x000fea0003800000 */
[----:B------:R-:W-:-:S13]  /*0960*/  ISETP.GT.U32.AND P0, PT, R6, 0x1, PT ;  /* 0x000000010600780c */ /* 0x000fda0003f04070 */
[----:B0-----:R-:W-:Y:S05]  /*0970*/  @P0 EXIT ;  /* 0x000000000000094d */ /* 0x001fea0003800000 */
[----:B------:R-:W-:Y:S01]  /*0980*/  ULDC.64 UR4, c[0x0][0x650] ;  /* 0x0001940000047ab9 */ /* 0x000fe20000000a00 */
[----:B------:R-:W-:Y:S01]  /*0990*/  PRMT R3, RZ, 0x7610, R3 ;  /* 0x00007610ff037816 */ /* 0x000fe20000000003 */
[----:B------:R-:W-:Y:S01]  /*09a0*/  IMAD.MOV.U32 R47, RZ, RZ, -0x1 ;  /* 0xffffffffff2f7424 */ /* 0x000fe200078e00ff */
[----:B------:R-:W-:Y:S01]  /*09b0*/  ISETP.GE.U32.AND P0, PT, R2, UR4, PT ;  /* 0x0000000402007c0c */ /* 0x000fe2000bf06070 */
[----:B------:R-:W-:Y:S02]  /*09c0*/  IMAD.MOV.U32 R48, RZ, RZ, -0x1 ;  /* 0xffffffffff307424 */ /* 0x000fe400078e00ff */
[----:B------:R-:W-:Y:S01]  /*09d0*/  IMAD.MOV.U32 R43, RZ, RZ, -0x1 ;  /* 0xffffffffff2b7424 */ /* 0x000fe200078e00ff */
[----:B------:R-:W-:-:S13]  /*09e0*/  ISETP.GE.U32.AND.EX P0, PT, R17, UR5, PT, P0 ;  /* 0x0000000511007c0c */ /* 0x000fda000bf06100 */
[----:B------:R-:W-:Y:S05]  /*09f0*/  @P0 BRA `(.L_x_8) ;  /* 0x00000004002c0947 */ /* 0x000fea0003800000 */
[----:B------:R-:W0:Y:S01]  /*0a00*/  LDC.64 R24, c[0x0][0x628] ;  /* 0x00018a00ff187b82 */ /* 0x000e220000000a00 */
[----:B------:R-:W-:Y:S02]  /*0a10*/  IMAD.MOV.U32 R10, RZ, RZ, R2 ;  /* 0x000000ffff0a7224 */ /* 0x000fe400078e0002 */
[----:B------:R-:W-:-:S05]  /*0a20*/  IMAD.MOV.U32 R11, RZ, RZ, R17 ;  /* 0x000000ffff0b7224 */ /* 0x000fca00078e0011 */
[----:B------:R-:W1:Y:S08]  /*0a30*/  LDC R6, c[0x0][0x630] ;  /* 0x00018c00ff067b82 */ /* 0x000e700000000800 */
[----:B------:R-:W2:Y:S01]  /*0a40*/  LDC.64 R26, c[0x0][0x620] ;  /* 0x00018800ff1a7b82 */ /* 0x000ea20000000a00 */
[----:B0-----:R-:W-:-:S04]  /*0a50*/  ISETP.NE.U32.AND P0, PT, R24, RZ, PT ;  /* 0x000000ff1800720c */ /* 0x001fc80003f05070 */
[----:B------:R-:W-:-:S13]  /*0a60*/  ISETP.NE.AND.EX P0, PT, R25, RZ, PT, P0 ;  /* 0x000000ff1900720c */ /* 0x000fda0003f05300 */
[----:B-12---:R-:W-:Y:S05]  /*0a70*/  @!P0 BRA `(.L_x_9) ;  /* 0x0000000000288947 */ /* 0x006fea0003800000 */
[----:B------:R-:W0:Y:S02]  /*0a80*/  LDC R3, c[0x0][0x634] ;  /* 0x00018d00ff037b82 */ /* 0x000e240000000800 */
[----:B0-----:R-:W-:-:S05]  /*0a90*/  IADD3 R3, P0, R2, R3, RZ ;  /* 0x0000000302037210 */ /* 0x001fca0007f1e0ff */
[----:B------:R-:W-:-:S04]  /*0aa0*/  IMAD.X R21, RZ, RZ, R17, P0 ;  /* 0x000000ffff157224 */ /* 0x000fc800000e0611 */
[----:B------:R-:W-:-:S04]  /*0ab0*/  IMAD.WIDE.U32 R10, R21, R24, RZ ;  /* 0x00000018150a7225 */ /* 0x000fc800078e00ff */
[----:B------:R-:W-:-:S04]  /*0ac0*/  IMAD.WIDE.U32 R12, P0, R3, R25, R10 ;  /* 0x00000019030c7225 */ /* 0x000fc8000780000a */
[----:B------:R-:W-:-:S04]  /*0ad0*/  IMAD.WIDE.U32 R10, R3, R24, RZ ;  /* 0x00000018030a7225 */ /* 0x000fc800078e00ff */
[----:B------:R-:W-:Y:S01]  /*0ae0*/  IMAD.X R15, RZ, RZ, RZ, P0 ;  /* 0x000000ffff0f7224 */ /* 0x000fe200000e06ff */
[----:B------:R-:W-:Y:S01]  /*0af0*/  IADD3 RZ, P0, R11, R12, RZ ;  /* 0x0000000c0bff7210 */ /* 0x000fe20007f1e0ff */
[----:B------:R-:W-:-:S04]  /*0b00*/  IMAD.MOV.U32 R14, RZ, RZ, R13 ;  /* 0x000000ffff0e7224 */ /* 0x000fc800078e000d */
[----:B------:R-:W-:-:S08]  /*0b10*/  IMAD.WIDE.U32.X R10, R21, R25, R14, P0 ;  /* 0x00000019150a7225 */ /* 0x000fd000000e040e */
.L_x_9:
[-CC-:B------:R-:W-:Y:S01]  /*0b20*/  SHF.R.U64 R43, R10, R6.reuse, R11.reuse ;  /* 0x000000060a2b7219 */ /* 0x180fe2000000120b */
[----:B------:R-:W0:Y:S01]  /*0b30*/  LDC.64 R30, c[0x0][0x640] ;  /* 0x00019000ff1e7b82 */ /* 0x000e220000000a00 */
[----:B------:R-:W-:Y:S01]  /*0b40*/  SHF.R.U32.HI R3, RZ, R6, R11 ;  /* 0x00000006ff037219 */ /* 0x000fe2000001160b */
[----:B------:R-:W-:Y:S01]  /*0b50*/  IMAD R20, R9, R20, R4 ;  /* 0x0000001409147224 */ /* 0x000fe200078e0204 */
[----:B------:R-:W-:Y:S01]  /*0b60*/  IADD3 R5, P0, RZ, -R43, RZ ;  /* 0x8000002bff057210 */ /* 0x000fe20007f1e0ff */
[----:B------:R-:W-:-:S04]  /*0b70*/  IMAD.MOV.U32 R25, RZ, RZ, 0x1 ;  /* 0x00000001ff197424 */ /* 0x000fc800078e00ff */
[----:B------:R-:W1:Y:S01]  /*0b80*/  LDC R8, c[0x0][0x618] ;  /* 0x00018600ff087b82 */ /* 0x000e620000000800 */
[----:B------:R-:W-:-:S04]  /*0b90*/  IMAD.X R3, RZ, RZ, ~R3, P0 ;  /* 0x000000ffff037224 */ /* 0x000fc800000e0e03 */
[-C--:B------:R-:W-:Y:S02]  /*0ba0*/  IMAD R6, R3, R26.reuse, RZ ;  /* 0x0000001a03067224 */ /* 0x080fe400078e02ff */
[----:B------:R-:W-:Y:S01]  /*0bb0*/  IMAD.MOV.U32 R3, RZ, RZ, R17 ;  /* 0x000000ffff037224 */ /* 0x000fe200078e0011 */
[----:B------:R-:W2:Y:S01]  /*0bc0*/  LDC R14, c[0x0][0x608] ;  /* 0x00018200ff0e7b82 */ /* 0x000ea20000000800 */
[----:B------:R-:W-:-:S04]  /*0bd0*/  IMAD.WIDE.U32 R10, R5, R26, R2 ;  /* 0x0000001a050a7225 */ /* 0x000fc800078e0002 */
[----:B------:R-:W-:-:S03]  /*0be0*/  IMAD R5, R5, R27, R6 ;  /* 0x0000001b05057224 */ /* 0x000fc600078e0206 */
[----:B------:R-:W3:Y:S01]  /*0bf0*/  LDC R28, c[0x0][0x658] ;  /* 0x00019600ff1c7b82 */ /* 0x000ee20000000800 */
[----:B0-----:R-:W-:Y:S01]  /*0c00*/  ISETP.NE.U32.AND P0, PT, R30, RZ, PT ;  /* 0x000000ff1e00720c */ /* 0x001fe20003f05070 */
[----:B------:R-:W-:Y:S02]  /*0c10*/  IMAD.MOV.U32 R3, RZ, RZ, -0x1 ;  /* 0xffffffffff037424 */ /* 0x000fe400078e00ff */
[----:B------:R-:W-:Y:S01]  /*0c20*/  IMAD.IADD R5, R11, 0x1, R5 ;  /* 0x000000010b057824 */ /* 0x000fe200078e0205 */
[----:B------:R-:W-:-:S03]  /*0c30*/  ISETP.NE.AND.EX P0, PT, R31, RZ, PT, P0 ;  /* 0x000000ff1f00720c */ /* 0x000fc60003f05300 */
[----:B------:R-:W0:Y:S01]  /*0c40*/  LDC R24, c[0x0][0x600] ;  /* 0x00018000ff187b82 */ /* 0x000e220000000800 */
[-CC-:B-1----:R-:W-:Y:S02]  /*0c50*/  SHF.R.U64 R12, R10, R8.reuse, R5.reuse ;  /* 0x000000080a0c7219 */ /* 0x182fe40000001205 */
[----:B------:R-:W-:-:S05]  /*0c60*/  SHF.R.U32.HI R5, RZ, R8, R5 ;  /* 0x00000008ff057219 */ /* 0x000fca0000011605 */
[----:B------:R-:W1:Y:S01]  /*0c70*/  LDC R15, c[0x0][0x648] ;  /* 0x00019200ff0f7b82 */ /* 0x000e620000000800 */
[-CC-:B--2---:R-:W-:Y:S02]  /*0c80*/  SHF.R.U64 R27, R12, R14.reuse, R5.reuse ;  /* 0x0000000e0c1b7219 */ /* 0x184fe40000001205 */
[----:B------:R-:W-:-:S05]  /*0c90*/  SHF.R.U32.HI R5, RZ, R14, R5 ;  /* 0x0000000eff057219 */ /* 0x000fca0000011605 */
[----:B------:R-:W2:Y:S01]  /*0ca0*/  LDC R21, c[0x0][0x638] ;  /* 0x00018e00ff157b82 */ /* 0x000ea20000000800 */
[-CC-:B---3--:R-:W-:Y:S02]  /*0cb0*/  SHF.R.U64 R14, R27, R28.reuse, R5.reuse ;  /* 0x0000001c1b0e7219 */ /* 0x188fe40000001205 */
[-C--:B------:R-:W-:Y:S02]  /*0cc0*/  SHF.L.U32 R3, R3, R28.reuse, RZ ;  /* 0x0000001c03037219 */ /* 0x080fe400000006ff */
[----:B------:R-:W-:Y:S01]  /*0cd0*/  SHF.R.U32.HI R5, RZ, R28, R5 ;  /* 0x0000001cff057219 */ /* 0x000fe20000011605 */
[----:B------:R-:W-:Y:S01]  /*0ce0*/  IMAD.MOV.U32 R4, RZ, RZ, R14 ;  /* 0x000000ffff047224 */ /* 0x000fe200078e000e */
[----:B------:R-:W-:Y:S01]  /*0cf0*/  LOP3.LUT R6, RZ, R3, RZ, 0x33, !PT ;  /* 0x00000003ff067212 */ /* 0x000fe200078e33ff */
[----:B------:R-:W3:Y:S01]  /*0d00*/  LDC R26, c[0x0][0x610] ;  /* 0x00018400ff1a7b82 */ /* 0x000ee20000000800 */
[----:B------:R-:W-:Y:S05]  /*0d10*/  @!P0 BRA `(.L_x_10) ;  /* 0x0000000000288947 */ /* 0x000fea0003800000 */
[----:B------:R-:W4:Y:S02]  /*0d20*/  LDC R3, c[0x0][0x64c] ;  /* 0x00019300ff037b82 */ /* 0x000f240000000800 */
[----:B----4-:R-:W-:-:S05]  /*0d30*/  IADD3 R3, P0, R14, R3, RZ ;  /* 0x000000030e037210 */ /* 0x010fca0007f1e0ff */
        /* <DEDUP_REMOVED lines=8> */
.L_x_10:
[----:B-1----:R-:W-:Y:S01]  /*0dc0*/  SHF.R.U64 R4, R4, R15, R5 ;  /* 0x0000000f04047219 */ /* 0x002fe20000001205 */
[----:B0-----:R-:W-:Y:S01]  /*0dd0*/  VIADD R5, R24, 0xffffffff ;  /* 0xffffffff18057836 */ /* 0x001fe20000000000 */
[----:B------:R-:W-:Y:S02]  /*0de0*/  SHF.L.U32 R3, R25, R28, RZ ;  /* 0x0000001c19037219 */ /* 0x000fe400000006ff */
[----:B------:R-:W-:Y:S01]  /*0df0*/  LOP3.LUT R6, R27, R6, RZ, 0xc0, !PT ;  /* 0x000000061b067212 */ /* 0x000fe200078ec0ff */
[----:B------:R-:W-:Y:S01]  /*0e00*/  IMAD.MOV R8, RZ, RZ, -R4 ;  /* 0x000000ffff087224 */ /* 0x000fe200078e0a04 */
[----:B------:R-:W-:-:S03]  /*0e10*/  SEL R7, R7, R20, !P1 ;  /* 0x0000001407077207 */ /* 0x000fc60004800000 */
[----:B------:R-:W-:Y:S01]  /*0e20*/  IMAD R6, R3, R4, R6 ;  /* 0x0000000403067224 */ /* 0x000fe200078e0206 */
[----:B------:R-:W-:Y:S01]  /*0e30*/  LOP3.LUT R4, R12, R5, RZ, 0xc0, !PT ;  /* 0x000000050c047212 */ /* 0x000fe200078ec0ff */
[----:B--2---:R-:W-:Y:S02]  /*0e40*/  IMAD R3, R8, R21, R14 ;  /* 0x0000001508037224 */ /* 0x004fe400078e020e */
[----:B---3--:R-:W-:Y:S02]  /*0e50*/  IMAD R7, R6, R26, R7 ;  /* 0x0000001a06077224 */ /* 0x008fe400078e0207 */
[----:B------:R-:W-:Y:S02]  /*0e60*/  IMAD.MOV.U32 R5, RZ, RZ, 0x1 ;  /* 0x00000001ff057424 */ /* 0x000fe400078e00ff */
[----:B------:R-:W-:-:S03]  /*0e70*/  IMAD R4, R3, R24, R4 ;  /* 0x0000001803047224 */ /* 0x000fc600078e0204 */
[----:B------:R-:W-:Y:S02]  /*0e80*/  PRMT R3, R5, 0x7610, R3 ;  /* 0x0000761005037816 */ /* 0x000fe40000000003 */
[----:B------:R-:W-:Y:S02]  /*0e90*/  SEL R48, R4, R7, !P1 ;  /* 0x0000000704307207 */ /* 0x000fe40004800000 */
[----:B------:R-:W-:-:S07]  /*0ea0*/  SEL R47, R7, R4, !P1 ;  /* 0x00000004072f7207 */ /* 0x000fce0004800000 */
.L_x_8:
[----:B------:R-:W-:-:S08]  /*0eb0*/  NOP ;  /* 0x0000000000007918 */ /* 0x000fd00000000000 */
[----:B------:R-:W0:Y:S02]  /*0ec0*/  USETMAXREG.TRY_ALLOC.CTAPOOL UP0, 0xe8 ;  /* 0x000000e8000079c8 */ /* 0x000e240008000600 */
[----:B0-----:R-:W-:-:S13]  /*0ed0*/  PLOP3.LUT P0, PT, PT, PT, UP0, 0x80, 0x0 ;  /* 0x000000000000781c */ /* 0x001fda0003f0f008 */
[----:B------:R-:W-:Y:S05]  /*0ee0*/  @!P0 BRA `(.L_x_8) ;  /* 0xfffffffc00f08947 */ /* 0x000fea000383ffff */
[----:B------:R-:W-:Y:S01]  /*0ef0*/  ULDC.64 UR4, c[0x0][0x598] ;  /* 0x0001660000047ab9 */ /* 0x000fe20000000a00 */
[----:B------:R-:W-:Y:S01]  /*0f00*/  ULDC.64 UR36, c[0x0][0x208] ;  /* 0x0000820000247ab9 */ /* 0x000fe20000000a00 */
[----:B------:R-:W-:-:S04]  /*0f10*/  ISETP.NE.U32.AND P0, PT, RZ, UR4, PT ;  /* 0x00000004ff007c0c */ /* 0x000fc8000bf05070 */
[----:B------:R-:W-:-:S13]  /*0f20*/  ISETP.NE.AND.EX P0, PT, RZ, UR5, PT, P0 ;  /* 0x00000005ff007c0c */ /* 0x000fda000bf05300 */
[----:B------:R-:W-:Y:S05]  /*0f30*/  @!P0 BRA `(.L_x_11) ;  /* 0x00000000001c8947 */ /* 0x000fea0003800000 */
[----:B------:R-:W0:Y:S02]  /*0f40*/  LDC.64 R4, c[0x0][0x598] ;  /* 0x00016600ff047b82 */ /* 0x000e240000000a00 */
[----:B0-----:R-:W2:Y:S02]  /*0f50*/  LDG.E.64 R4, desc[UR36][R4.64] ;  /* 0x0000002404047981 */ /* 0x001ea4000c1e1b00 */
[----:B--2---:R-:W-:-:S04]  /*0f60*/  ISETP.NE.U32.AND P0, PT, R4, RZ, PT ;  /* 0x000000ff0400720c */ /* 0x004fc80003f05070 */
[----:B------:R-:W-:-:S13]  /*0f70*/  ISETP.NE.AND.EX P0, PT, R5, RZ, PT, P0 ;  /* 0x000000ff0500720c */ /* 0x000fda0003f05300 */
[----:B------:R-:W-:Y:S05]  /*0f80*/  @!P0 BRA `(.L_x_11) ;  /* 0x0000000000088947 */ /* 0x000fea0003800000 */
[----:B------:R0:W5:Y:S01]  /*0f90*/  LD.E R42, desc[UR36][R4.64] ;  /* 0x00000024042a7980 */ /* 0x000162000c101900 */
[----:B------:R-:W-:Y:S05]  /*0fa0*/  BRA `(.L_x_12) ;  /* 0x0000000000247947 */ /* 0x000fea0003800000 */
.L_x_11:
[----:B------:R-:W-:Y:S02]  /*0fb0*/  ULDC.64 UR4, c[0x0][0x588] ;  /* 0x0001620000047ab9 */ /* 0x000fe40000000a00 */
[----:B------:R-:W-:-:S04]  /*0fc0*/  ISETP.NE.U32.AND P0, PT, RZ, UR4, PT ;  /* 0x00000004ff007c0c */ /* 0x000fc8000bf05070 */
[----:B------:R-:W-:-:S13]  /*0fd0*/  ISETP.NE.AND.EX P0, PT, RZ, UR5, PT, P0 ;  /* 0x00000005ff007c0c */ /* 0x000fda000bf05300 */
[----:B------:R-:W-:Y:S05]  /*0fe0*/  @!P0 BRA `(.L_x_13) ;  /* 0x00000000000c8947 */ /* 0x000fea0003800000 */
[----:B------:R-:W0:Y:S02]  /*0ff0*/  LDC.64 R4, c[0x0][0x588] ;  /* 0x00016200ff047b82 */ /* 0x000e240000000a00 */
[----:B0-----:R1:W5:Y:S01]  /*1000*/  LDG.E R42, desc[UR36][R4.64] ;  /* 0x00000024042a7981 */ /* 0x001362000c1e1900 */
[----:B------:R-:W-:Y:S05]  /*1010*/  BRA `(.L_x_12) ;  /* 0x0000000000087947 */ /* 0x000fea0003800000 */
.L_x_13:
[----:B------:R-:W-:Y:S02]  /*1020*/  ULDC UR4, c[0x0][0x580] ;  /* 0x0001600000047ab9 */ /* 0x000fe40000000800 */
[----:B------:R-:W-:-:S07]  /*1030*/  IMAD.U32 R42, RZ, RZ, UR4 ;  /* 0x00000004ff2a7e24 */ /* 0x000fce000f8e00ff */
.L_x_12:
[----:B------:R-:W-:Y:S02]  /*1040*/  ULDC.64 UR4, c[0x0][0x5a0] ;  /* 0x0001680000047ab9 */ /* 0x000fe40000000a00 */
[----:B------:R-:W-:-:S04]  /*1050*/  ISETP.NE.U32.AND P0, PT, RZ, UR4, PT ;  /* 0x00000004ff007c0c */ /* 0x000fc8000bf05070 */
[----:B------:R-:W-:-:S13]  /*1060*/  ISETP.NE.AND.EX P0, PT, RZ, UR5, PT, P0 ;  /* 0x00000005ff007c0c */ /* 0x000fda000bf05300 */
[----:B------:R-:W-:Y:S05]  /*1070*/  @!P0 BRA `(.L_x_14) ;  /* 0x00000000001c8947 */ /* 0x000fea0003800000 */
[----:B01----:R-:W0:Y:S02]  /*1080*/  LDC.64 R4, c[0x0][0x5a0] ;  /* 0x00016800ff047b82 */ /* 0x003e240000000a00 */
[----:B0-----:R-:W2:Y:S02]  /*1090*/  LDG.E.64 R4, desc[UR36][R4.64] ;  /* 0x0000002404047981 */ /* 0x001ea4000c1e1b00 */
[----:B--2---:R-:W-:-:S04]  /*10a0*/  ISETP.NE.U32.AND P0, PT, R4, RZ, PT ;  /* 0x000000ff0400720c */ /* 0x004fc80003f05070 */
[----:B------:R-:W-:-:S13]  /*10b0*/  ISETP.NE.AND.EX P0, PT, R5, RZ, PT, P0 ;  /* 0x000000ff0500720c */ /* 0x000fda0003f05300 */
[----:B------:R-:W-:Y:S05]  /*10c0*/  @!P0 BRA `(.L_x_14) ;  /* 0x0000000000088947 */ /* 0x000fea0003800000 */
[----:B------:R0:W5:Y:S01]  /*10d0*/  LD.E R44, desc[UR36][R4.64] ;  /* 0x00000024042c7980 */ /* 0x000162000c101900 */
[----:B------:R-:W-:Y:S05]  /*10e0*/  BRA `(.L_x_15) ;  /* 0x0000000000247947 */ /* 0x000fea0003800000 */
.L_x_14:
[----:B------:R-:W-:Y:S02]  /*10f0*/  ULDC.64 UR4, c[0x0][0x590] ;  /* 0x0001640000047ab9 */ /* 0x000fe40000000a00 */
[----:B------:R-:W-:-:S04]  /*1100*/  ISETP.NE.U32.AND P0, PT, RZ, UR4, PT ;  /* 0x00000004ff007c0c */ /* 0x000fc8000bf05070 */
[----:B------:R-:W-:-:S13]  /*1110*/  ISETP.NE.AND.EX P0, PT, RZ, UR5, PT, P0 ;  /* 0x00000005ff007c0c */ /* 0x000fda000bf05300 */
[----:B------:R-:W-:Y:S05]  /*1120*/  @!P0 BRA `(.L_x_16) ;  /* 0x00000000000c8947 */ /* 0x000fea0003800000 */
[----:B01----:R-:W0:Y:S02]  /*1130*/  LDC.64 R4, c[0x0][0x590] ;  /* 0x00016400ff047b82 */ /* 0x003e240000000a00 */
[----:B0-----:R1:W5:Y:S01]  /*1140*/  LDG.E R44, desc[UR36][R4.64] ;  /* 0x00000024042c7981 */ /* 0x001362000c1e1900 */
[----:B------:R-:W-:Y:S05]  /*1150*/  BRA `(.L_x_15) ;  /* 0x0000000000087947 */ /* 0x000fea0003800000 */
.L_x_16:
[----:B------:R-:W-:Y:S02]  /*1160*/  ULDC UR4, c[0x0][0x584] ;  /* 0x0001610000047ab9 */ /* 0x000fe40000000800 */
[----:B------:R-:W-:-:S07]  /*1170*/  IMAD.U32 R44, RZ, RZ, UR4 ;  /* 0x00000004ff2c7e24 */ /* 0x000fce000f8e00ff */
.L_x_15:
[----:B------:R-:W-:-:S13]  /*1180*/  LOP3.LUT P0, RZ, R3, 0xff, RZ, 0xc0, !PT ;  /* 0x000000ff03ff7812 */ /* 0x000fda000780c0ff */
[----:B------:R-:W-:Y:S05]  /*1190*/  @!P0 EXIT ;  /* 0x000000000000894d */ /* 0x000fea0003800000 */
[----:B------:R-:W-:Y:S01]  /*11a0*/  LOP3.LUT R45, R45, 0x1, RZ, 0xc0, !PT ;  /* 0x000000012d2d7812 */ /* 0x000fe200078ec0ff */
[----:B------:R-:W-:Y:S01]  /*11b0*/  ULDC UR4, c[0x0][0x28c] ;  /* 0x0000a30000047ab9 */ /* 0x000fe20000000800 */
[----:B------:R-:W-:Y:S01]  /*11c0*/  SHF.R.U32.HI R46, RZ, 0x2, R19 ;  /* 0x00000002ff2e7819 */ /* 0x000fe20000011613 */
[----:B------:R-:W-:Y:S01]  /*11d0*/  UIADD3 UR4, UR4, 0x7f, URZ ;  /* 0x0000007f04047890 */ /* 0x000fe2000fffe03f */
[----:B------:R-:W-:Y:S01]  /*11e0*/  SHF.R.U32.HI R0, RZ, 0x1, R0 ;  /* 0x00000001ff007819 */ /* 0x000fe20000011600 */
[----:B------:R-:W-:Y:S01]  /*11f0*/  IMAD.SHL.U32 R41, R45, 0x40, RZ ;  /* 0x000000402d297824 */ /* 0x000fe200078e00ff */
[----:B------:R-:W-:Y:S01]  /*1200*/  LOP3.LUT R46, R46, 0x7, RZ, 0xc0, !PT ;  /* 0x000000072e2e7812 */ /* 0x000fe200078ec0ff */
[----:B------:R-:W-:Y:S01]  /*1210*/  USHF.R.S32.HI UR5, URZ, 0x1f, UR4 ;  /* 0x0000001f3f057899 */ /* 0x000fe20008011404 */
[----:B------:R-:W-:Y:S01]  /*1220*/  LOP3.LUT R62, R18, 0x1, RZ, 0xfc, !PT ;  /* 0x00000001123e7812 */ /* 0x000fe200078efcff */
[----:B------:R-:W-:Y:S01]  /*1230*/  UMOV UR38, URZ ;  /* 0x0000003f00267c82 */ /* 0x000fe20008000000 */
[----:B------:R-:W-:Y:S01]  /*1240*/  LOP3.LUT R41, R41, 0x40, R46, 0xe2, !PT ;  /* 0x0000004029297812 */ /* 0x000fe200078ee22e */
[----:B------:R-:W-:Y:S01]  /*1250*/  ULEA.HI UR5, UR5, UR4, URZ, 0x7 ;  /* 0x0000000405057291 */ /* 0x000fe2000f8f383f */
[----:B------:R-:W-:-:S02]  /*1260*/  UMOV UR39, URZ ;  /* 0x0000003f00277c82 */ /* 0x000fc40008000000 */
[----:B------:R-:W-:Y:S01]  /*1270*/  LOP3.LUT R40, R41, 0x30, R0, 0xf8, !PT ;  /* 0x0000003029287812 */ /* 0x000fe200078ef800 */
[----:B------:R-:W-:Y:S01]  /*1280*/  IMAD.MOV.U32 R41, RZ, RZ, RZ ;  /* 0x000000ffff297224 */ /* 0x000fe200078e00ff */
[----:B------:R-:W-:-:S12]  /*1290*/  USHF.R.S32.HI UR40, URZ, 0x7, UR5 ;  /* 0x000000073f287899 */ /* 0x000fd80008011405 */
.L_x_64:
[----:B------:R-:W-:Y:S01]  /*12a0*/  LOP3.LUT R0, R19, 0x80, RZ, 0xc0, !PT ;  /* 0x0000008013007812 */ /* 0x000fe200078ec0ff */
[----:B--2---:R-:W2:Y:S01]  /*12b0*/  S2UR UR7, SR_CgaCtaId ;  /* 0x00000000000779c3 */ /* 0x004ea20000008800 */
[----:B------:R-:W-:Y:S02]  /*12c0*/  UMOV UR6, 0x400 ;  /* 0x0000040000067882 */ /* 0x000fe40000000000 */
[----:B------:R-:W-:-:S06]  /*12d0*/  SHF.R.U32.HI R0, RZ, 0x7, R0 ;  /* 0x00000007ff007819 */ /* 0x000fcc0000011600 */
[----:B---3--:R-:W3:Y:S01]  /*12e0*/  SHFL.IDX PT, R0, R0, RZ, 0x1f ;  /* 0x00001fff00007589 */ /* 0x008ee200000e0000 */
[----:B--2---:R-:W-:Y:S01]  /*12f0*/  ULEA UR6, UR7, UR6, 0x18 ;  /* 0x0000000607067291 */ /* 0x004fe2000f8ec03f */
[----:B---3--:R-:W-:-:S13]  /*1300*/  R2UR UR4, R0 ;  /* 0x00000000000472ca */ /* 0x008fda00000e0000 */
[----:B------:R-:W-:-:S04]  /*1310*/  ULEA.HI UR5, UR4, UR4, URZ, 0x1 ;  /* 0x0000000404057291 */ /* 0x000fc8000f8f083f */
[----:B------:R-:W-:-:S04]  /*1320*/  ULOP3.LUT UR5, UR5, 0x7fffe, URZ, 0xc0, !UPT ;  /* 0x0007fffe05057892 */ /* 0x000fc8000f8ec03f */
[----:B------:R-:W-:-:S03]  /*1330*/  UIADD3 UR5, UR4, -UR5, URZ ;  /* 0x8000000504057290 */ /* 0x000fc6000fffe03f */
[----:B------:R-:W-:Y:S01]  /*1340*/  ULDC UR4, c[0x0][0x28c] ;  /* 0x0000a30000047ab9 */ /* 0x000fe20000000800 */
[----:B------:R-:W-:Y:S01]  /*1350*/  ULEA UR5, UR5, UR6, 0xd ;  /* 0x0000000605057291 */ /* 0x000fe2000f8e683f */
[----:B------:R-:W-:-:S03]  /*1360*/  ISETP.LT.AND P0, PT, RZ, UR4, PT ;  /* 0x00000004ff007c0c */ /* 0x000fc6000bf01270 */
[----:B------:R-:W-:-:S04]  /*1370*/  UIADD3 UR5, UR5, 0x100, URZ ;  /* 0x0000010005057890 */ /* 0x000fc8000fffe03f */
[----:B------:R-:W-:-:S04]  /*1380*/  USHF.R.U32.HI UR5, URZ, 0x4, UR5 ;  /* 0x000000043f057899 */ /* 0x000fc80008011605 */
[----:B------:R-:W-:-:S04]  /*1390*/  ULOP3.LUT UR5, UR5, 0x3fff, URZ, 0xc0, !UPT ;  /* 0x00003fff05057892 */ /* 0x000fc8000f8ec03f */
[----:B------:R-:W-:Y:S01]  /*13a0*/  ULOP3.LUT UR41, UR5, 0x10000, URZ, 0xfc, !UPT ;  /* 0x0001000005297892 */ /* 0x000fe2000f8efc3f */
[----:B----4-:R-:W-:Y:S11]  /*13b0*/  @P0 BRA `(.L_x_17) ;  /* 0x0000000000400947 */ /* 0x010ff60003800000 */
[----:B------:R-:W-:Y:S01]  /*13c0*/  MOV R0, 0x0 ;  /* 0x0000000000007802 */ /* 0x000fe20000000f00 */
[----:B------:R-:W-:Y:S01]  /*13d0*/  ULDC.64 UR4, c[0x4][0x68] ;  /* 0x01001a0000047ab9 */ /* 0x000fe20000000a00 */
[----:B------:R-:W-:Y:S01]  /*13e0*/  ULDC.64 UR6, c[0x4][0x8] ;  /* 0x0100020000067ab9 */ /* 0x000fe20000000a00 */
[----:B01----:R-:W-:Y:S01]  /*13f0*/  IMAD.U32 R4, RZ, RZ, UR4 ;  /* 0x00000004ff047e24 */ /* 0x003fe2000f8e00ff */
[----:B------:R0:W1:Y:S01]  /*1400*/  LDC.64 R14, c[0x4][R0] ;  /* 0x01000000000e7b82 */ /* 0x0000620000000a00 */
[----:B------:R-:W-:Y:S01]  /*1410*/  IMAD.U32 R5, RZ, RZ, UR5 ;  /* 0x00000005ff057e24 */ /* 0x000fe2000f8e00ff */
[----:B------:R-:W-:Y:S01]  /*1420*/  ULDC.64 UR4, c[0x4][0x70] ;  /* 0x01001c0000047ab9 */ /* 0x000fe20000000a00 */
[----:B------:R-:W-:Y:S02]  /*1430*/  IMAD.U32 R10, RZ, RZ, UR6 ;  /* 0x00000006ff0a7e24 */ /* 0x000fe4000f8e00ff */
[----:B------:R-:W-:Y:S02]  /*1440*/  IMAD.U32 R6, RZ, RZ, UR4 ;  /* 0x00000004ff067e24 */ /* 0x000fe4000f8e00ff */
[----:B------:R-:W-:-:S02]  /*1450*/  IMAD.U32 R7, RZ, RZ, UR5 ;  /* 0x00000005ff077e24 */ /* 0x000fc4000f8e00ff */
[----:B------:R-:W-:Y:S02]  /*1460*/  IMAD.U32 R11, RZ, RZ, UR7 ;  /* 0x00000007ff0b7e24 */ /* 0x000fe4000f8e00ff */
[----:B------:R-:W-:Y:S02]  /*1470*/  IMAD.MOV.U32 R8, RZ, RZ, 0x1e1 ;  /* 0x000001e1ff087424 */ /* 0x000fe400078e00ff */
[----:B------:R-:W-:Y:S02]  /*1480*/  IMAD.MOV.U32 R12, RZ, RZ, 0x1 ;  /* 0x00000001ff0c7424 */ /* 0x000fe400078e00ff */
[----:B0-----:R-:W-:-:S07]  /*1490*/  IMAD.MOV.U32 R13, RZ, RZ, RZ ;  /* 0x000000ffff0d7224 */ /* 0x001fce00078e00ff */
[----:B------:R-:W-:-:S07]  /*14a0*/  LEPC R20, `(.L_x_17) ;  /* 0x000000001014794e */ /* 0x000fce0000000000 */
[----:B-1---5:R-:W-:Y:S05]  /*14b0*/  CALL.ABS.NOINC R14 ;  /* 0x000000000e007343 */ /* 0x022fea0003c00000 */
.L_x_17:
[----:B------:R-:W-:-:S13]  /*14c0*/  ISETP.NE.AND P0, PT, R62, 0x3, PT ;  /* 0x000000033e00780c */ /* 0x000fda0003f05270 */
[----:B------:R-:W-:Y:S05]  /*14d0*/  @!P0 BRA `(.L_x_18) ;  /* 0x0000000000048947 */ /* 0x000fea0003800000 */
[----:B------:R-:W-:Y:S01]  /*14e0*/  BPT.TRAP 0x1 ;  /* 0x000000040000795c */ /* 0x000fe20000300000 */
.L_x_18:
[----:B------:R-:W2:Y:S01]  /*14f0*/  S2UR UR5, SR_CgaCtaId ;  /* 0x00000000000579c3 */ /* 0x000ea20000008800 */
[----:B------:R-:W-:Y:S01]  /*1500*/  UMOV UR4, 0x400 ;  /* 0x0000040000047882 */ /* 0x000fe20000000000 */
[----:B------:R-:W-:Y:S02]  /*1510*/  IMAD.U32 R0, RZ, RZ, UR38 ;  /* 0x00000026ff007e24 */ /* 0x000fe4000f8e00ff */
[----:B------:R-:W-:-:S03]  /*1520*/  IMAD.U32 R3, RZ, RZ, UR39 ;  /* 0x00000027ff037e24 */ /* 0x000fc6000f8e00ff */
[----:B------:R-:W-:Y:S01]  /*1530*/  SHF.L.U32 R0, R0, 0x1f, RZ ;  /* 0x0000001f00007819 */ /* 0x000fe200000006ff */
[----:B--2---:R-:W-:-:S06]  /*1540*/  ULEA UR4, UR5, UR4, 0x18 ;  /* 0x0000000405047291 */ /* 0x004fcc000f8ec03f */
[----:B------:R-:W-:-:S04]  /*1550*/  IMAD.U32 R6, RZ, RZ, UR4 ;  /* 0x00000004ff067e24 */ /* 0x000fc8000f8e00ff */
[----:B------:R-:W-:-:S04]  /*1560*/  IMAD R3, R3, 0x8, R6 ;  /* 0x0000000803037824 */ /* 0x000fc800078e0206 */
[----:B------:R2:W3:Y:S01]  /*1570*/  SYNCS.PHASECHK.TRANS64.TRYWAIT P1, [R3+URZ], R0 ;  /* 0x00000000030075a7 */ /* 0x0004e2000802017f */
[----:B------:R-:W-:Y:S05]  /*1580*/  @!P0 BRA `(.L_x_19) ;  /* 0x0000000000048947 */ /* 0x000fea0003800000 */
[----:B------:R-:W-:Y:S01]  /*1590*/  BPT.TRAP 0x1 ;  /* 0x000000040000795c */ /* 0x000fe20000300000 */
.L_x_19:
[----:B---3--:R-:W-:Y:S05]  /*15a0*/  @P1 BRA `(.L_x_20) ;  /* 0x0000000000081947 */ /* 0x008fea0003800000 */
[----:B------:R-:W3:Y:S02]  /*15b0*/  SYNCS.PHASECHK.TRANS64.TRYWAIT P1, [R3+URZ], R0 ;  /* 0x00000000030075a7 */ /* 0x000ee4000802017f */
[----:B---3--:R-:W-:Y:S05]  /*15c0*/  @!P1 BRA `(.L_x_21) ;  /* 0x0000004400cc9947 */ /* 0x008fea0003800000 */
.L_x_20:
[----:B------:R-:W-:-:S04]  /*15d0*/  UISETP.LT.AND UP0, UPT, UR40, 0x1, UPT ;  /* 0x000000012800788c */ /* 0x000fc8000bf01270 */
[----:B------:R-:W-:-:S06]  /*15e0*/  USEL UR4, UR40, 0x1, UP0 ;  /* 0x0000000128047887 */ /* 0x000fcc0008000000 */
[----:B--23--:R-:W-:Y:S01]  /*15f0*/  IMAD.U32 R0, RZ, RZ, UR4 ;  /* 0x00000004ff007e24 */ /* 0x00cfe2000f8e00ff */
[----:B------:R-:W-:Y:S05]  /*1600*/  WARPSYNC.ALL ;  /* 0x0000000000007948 */ /* 0x000fea0003800000 */
[----:B------:R-:W-:-:S04]  /*1610*/  IADD3 R0, -R0, UR40, RZ ;  /* 0x0000002800007c10 */ /* 0x000fc8000fffe1ff */
[----:B------:R-:W-:Y:S02]  /*1620*/  ISETP.GE.AND P1, PT, R0, 0x1, PT ;  /* 0x000000010000780c */ /* 0x000fe40003f26270 */
[----:B------:R-:W-:Y:S01]  /*1630*/  R2UR UR4, R6 ;  /* 0x00000000060472ca */ /* 0x000fe200000e0000 */
[----:B------:R-:W-:Y:S01]  /*1640*/  UIMAD UR8, UR39, 0xc00, UR41 ;  /* 0x00000c00270878a4 */ /* 0x000fe2000f8e0229 */
[----:B------:R-:W-:Y:S01]  /*1650*/  WARPGROUP.ARRIVE ;  /* 0x00000000000079c5 */ /* 0x000fe20000000000 */
[----:B------:R-:W-:Y:S01]  /*1660*/  UMOV UR9, 0x40000040 ;  /* 0x4000004000097882 */ /* 0x000fe20000000000 */
[----:B------:R-:W-:Y:S01]  /*1670*/  UMOV UR11, 0x40000040 ;  /* 0x40000040000b7882 */ /* 0x000fe20000000000 */
[----:B------:R-:W-:Y:S01]  /*1680*/  UIADD3 UR12, UR8, 0x400, URZ ;  /* 0x00000400080c7890 */ /* 0x000fe2000fffe03f */
[----:B------:R-:W-:Y:S01]  /*1690*/  UMOV UR15, UR11 ;  /* 0x0000000b000f7c82 */ /* 0x000fe20008000000 */
[----:B------:R-:W-:Y:S01]  /*16a0*/  UMOV UR13, 0x40000040 ;  /* 0x40000040000d7882 */ /* 0x000fe20000000000 */
[----:B------:R-:W-:-:S05]  /*16b0*/  UIADD3 UR5, UR8, 0x402, URZ ;  /* 0x0000040208057890 */ /* 0x000fca000fffe03f */
[----:B------:R-:W-:-:S04]  /*16c0*/  UIADD3 UR4, UR4, 0x30100, URZ ;  /* 0x0003010004047890 */ /* 0x000fc8000fffe03f */
[----:B------:R-:W-:-:S04]  /*16d0*/  USHF.R.U32.HI UR4, URZ, 0x4, UR4 ;  /* 0x000000043f047899 */ /* 0x000fc80008011604 */
[----:B------:R-:W-:-:S04]  /*16e0*/  ULOP3.LUT UR4, UR4, 0x3fff, URZ, 0xc0, !UPT ;  /* 0x00003fff04047892 */ /* 0x000fc8000f8ec03f */
[----:B------:R-:W-:-:S04]  /*16f0*/  ULOP3.LUT UR4, UR4, 0x10000, URZ, 0xfc, !UPT ;  /* 0x0001000004047892 */ /* 0x000fc8000f8efc3f */
[----:B------:R-:W-:-:S07]  /*1700*/  ULEA UR6, UR39, UR4, 0x8 ;  /* 0x0000000427067291 */ /* 0x000fce000f8e403f */
[----:B------:R-:W-:Y:S02]  /*1710*/  UMOV UR10, UR6 ;  /* 0x00000006000a7c82 */ /* 0x000fe40008000000 */
[----:B------:R-:W-:Y:S01]  /*1720*/  HGMMA.64x16x16.F32 R32, gdesc[UR8], RZ, !UPT, gsb0 ;  /* 0x00200000082079f0 */ /* 0x000fe2000c0008ff */
[----:B------:R-:W-:Y:S01]  /*1730*/  UMOV UR14, UR10 ;  /* 0x0000000a000e7c82 */ /* 0x000fe20008000000 */
[----:B------:R-:W-:Y:S01]  /*1740*/  UIADD3 UR10, UR6, 0x86, URZ ;  /* 0x00000086060a7890 */ /* 0x000fe2000fffe03f */
[----:B------:R-:W-:Y:S01]  /*1750*/  UMOV UR9, 0x40000040 ;  /* 0x4000004000097882 */ /* 0x000fe20000000000 */
[----:B------:R-:W-:Y:S01]  /*1760*/  UMOV UR11, 0x40000040 ;  /* 0x40000040000b7882 */ /* 0x000fe20000000000 */
[----:B------:R-:W-:Y:S02]  /*1770*/  WARPGROUP.DEPBAR.LE gsb0, 0x0 ;  /* 0x00008000000079c5 */ /* 0x000fe40000010000 */
[----:B------:R-:W-:-:S06]  /*1780*/  WARPGROUP.ARRIVE ;  /* 0x00000000000079c5 */ /* 0x000fcc0000000000 */
[----:B------:R-:W-:Y:S01]  /*1790*/  HGMMA.64x16x16.F32 R24, gdesc[UR12], RZ, !UPT, gsb0 ;  /* 0x002000000c1879f0 */ /* 0x000fe2000c0008ff */
[----:B------:R-:W-:Y:S02]  /*17a0*/  UIADD3 UR12, UR8, 0x2, URZ ;  /* 0x00000002080c7890 */ /* 0x000fe4000fffe03f */
[----:B------:R-:W-:Y:S01]  /*17b0*/  UIADD3 UR14, UR6, 0x2, URZ ;  /* 0x00000002060e7890 */ /* 0x000fe2000fffe03f */
[----:B------:R-:W-:Y:S01]  /*17c0*/  UMOV UR13, 0x40000040 ;  /* 0x40000040000d7882 */ /* 0x000fe20000000000 */
[----:B------:R-:W-:Y:S01]  /*17d0*/  UMOV UR15, 0x40000040 ;  /* 0x40000040000f7882 */ /* 0x000fe20000000000 */
[----:B------:R-:W-:Y:S02]  /*17e0*/  WARPGROUP.DEPBAR.LE gsb0, 0x0 ;  /* 0x00008000000079c5 */ /* 0x000fe40000010000 */
[----:B------:R-:W-:-:S06]  /*17f0*/  WARPGROUP.ARRIVE ;  /* 0x00000000000079c5 */ /* 0x000fcc0000000000 */
[----:B------:R-:W-:Y:S01]  /*1800*/  HGMMA.64x16x16.F32 R32, gdesc[UR12], R32, gsb0 ;  /* 0x002000000c2079f0 */ /* 0x000fe20008000820 */
[----:B------:R-:W-:Y:S01]  /*1810*/  UMOV UR12, UR5 ;  /* 0x00000005000c7c82 */ /* 0x000fe20008000000 */
[----:B------:R-:W-:Y:S01]  /*1820*/  UMOV UR13, 0x40000040 ;  /* 0x40000040000d7882 */ /* 0x000fe20000000000 */
[----:B------:R-:W-:Y:S01]  /*1830*/  UIADD3 UR5, UR8, 0x404, URZ ;  /* 0x0000040408057890 */ /* 0x000fe2000fffe03f */
[----:B------:R-:W-:Y:S02]  /*1840*/  WARPGROUP.DEPBAR.LE gsb0, 0x0 ;  /* 0x00008000000079c5 */ /* 0x000fe40000010000 */
[----:B------:R-:W-:-:S06]  /*1850*/  WARPGROUP.ARRIVE ;  /* 0x00000000000079c5 */ /* 0x000fcc0000000000 */
[----:B------:R-:W-:Y:S01]  /*1860*/  HGMMA.64x16x16.F32 R24, gdesc[UR12], R24, gsb0 ;  /* 0x002000000c1879f0 */ /* 0x000fe20008000818 */
        /* <DEDUP_REMOVED lines=56> */
[----:B------:R-:W-:Y:S01]  /*1bf0*/  UIADD3 UR6, UR8, 0xa06, URZ ;  /* 0x00000a0608067890 */ /* 0x000fe2000fffe03f */
[----:B------:R-:W-:Y:S02]  /*1c00*/  WARPGROUP.DEPBAR.LE gsb0, 0x0 ;  /* 0x00008000000079c5 */ /* 0x000fe40000010000 */
[----:B------:R-:W-:-:S06]  /*1c10*/  WARPGROUP.ARRIVE ;  /* 0x00000000000079c5 */ /* 0x000fcc0000000000 */
[----:B------:R-:W-:Y:S01]  /*1c20*/  HGMMA.64x16x16.F32 R32, gdesc[UR12], R32, gsb0 ;  /* 0x002000000c2079f0 */ /* 0x000fe20008000820 */
[----:B------:R-:W-:Y:S01]  /*1c30*/  UMOV UR12, UR5 ;  /* 0x00000005000c7c82 */ /* 0x000fe20008000000 */
[----:B------:R-:W-:Y:S01]  /*1c40*/  UMOV UR13, 0x40000040 ;  /* 0x40000040000d7882 */ /* 0x000fe20000000000 */
[----:B------:R-:W-:-:S07]  /*1c50*/  UIADD3 UR5, UR8, 0x606, URZ ;  /* 0x0000060608057890 */ /* 0x000fce000fffe03f */
[----:B------:R-:W-:Y:S01]  /*1c60*/  UMOV UR8, UR5 ;  /* 0x0000000500087c82 */ /* 0x000fe20008000000 */
[----:B------:R-:W-:Y:S02]  /*1c70*/  WARPGROUP.DEPBAR.LE gsb0, 0x0 ;  /* 0x00008000000079c5 */ /* 0x000fe40000010000 */
[----:B------:R-:W-:-:S06]  /*1c80*/  WARPGROUP.ARRIVE ;  /* 0x00000000000079c5 */ /* 0x000fcc0000000000 */
[----:B------:R-:W-:Y:S03]  /*1c90*/  HGMMA.64x16x16.F32 R24, gdesc[UR12], R24, gsb0 ;  /* 0x002000000c1879f0 */ /* 0x000fe60008000818 */
[----:B------:R-:W-:Y:S02]  /*1ca0*/  WARPGROUP.DEPBAR.LE gsb0, 0x0 ;  /* 0x00008000000079c5 */ /* 0x000fe40000010000 */
[----:B------:R-:W-:-:S06]  /*1cb0*/  WARPGROUP.ARRIVE ;  /* 0x00000000000079c5 */ /* 0x000fcc0000000000 */
[----:B------:R-:W-:Y:S01]  /*1cc0*/  HGMMA.64x16x16.F32 R32, gdesc[UR8], R32, gsb0 ;  /* 0x00200000082079f0 */ /* 0x000fe20008000820 */
[----:B------:R-:W-:Y:S01]  /*1cd0*/  UMOV UR8, UR6 ;  /* 0x0000000600087c82 */ /* 0x000fe20008000000 */
[----:B------:R-:W-:Y:S01]  /*1ce0*/  UMOV UR9, 0x40000040 ;  /* 0x4000004000097882 */ /* 0x000fe20000000000 */
[----:B------:R-:W-:Y:S02]  /*1cf0*/  WARPGROUP.DEPBAR.LE gsb0, 0x0 ;  /* 0x00008000000079c5 */ /* 0x000fe40000010000 */
[----:B------:R-:W-:-:S06]  /*1d00*/  WARPGROUP.ARRIVE ;  /* 0x00000000000079c5 */ /* 0x000fcc0000000000 */
[----:B------:R-:W-:Y:S03]  /*1d10*/  HGMMA.64x16x16.F32 R24, gdesc[UR8], R24, gsb0 ;  /* 0x00200000081879f0 */ /* 0x000fe60008000818 */
[----:B------:R-:W-:Y:S02]  /*1d20*/  WARPGROUP.DEPBAR.LE gsb0, 0x0 ;  /* 0x00008000000079c5 */ /* 0x000fe40000010000 */
[----:B------:R-:W-:Y:S05]  /*1d30*/  @!P1 BRA `(.L_x_22) ;  /* 0x0000000800549947 */ /* 0x000fea0003800000 */
[----:B------:R-:W-:Y:S02]  /*1d40*/  UIADD3 UR5, UR39, 0x1, URZ ;  /* 0x0000000127057890 */ /* 0x000fe4000fffe03f */
[----:B------:R-:W-:Y:S02]  /*1d50*/  IMAD.U32 R3, RZ, RZ, UR39 ;  /* 0x00000027ff037e24 */ /* 0x000fe4000f8e00ff */
[----:B------:R-:W-:-:S04]  /*1d60*/  UISETP.NE.AND UP0, UPT, UR5, 0x4, UPT ;  /* 0x000000040500788c */ /* 0x000fc8000bf05270 */
[----:B------:R-:W-:Y:S02]  /*1d70*/  USEL UR6, URZ, 0x1, UP0 ;  /* 0x000000013f067887 */ /* 0x000fe40008000000 */
[----:B------:R-:W-:Y:S02]  /*1d80*/  USEL UR5, UR5, URZ, UP0 ;  /* 0x0000003f05057287 */ /* 0x000fe40008000000 */
[----:B------:R-:W-:-:S06]  /*1d90*/  ULOP3.LUT UR6, UR38, UR6, URZ, 0x3c, !UPT ;  /* 0x0000000626067292 */ /* 0x000fcc000f8e3c3f */
[----:B------:R-:W-:-:S07]  /*1da0*/  IMAD.U32 R7, RZ, RZ, UR6 ;  /* 0x00000006ff077e24 */ /* 0x000fce000f8e00ff */
.L_x_29:
[----:B------:R-:W-:Y:S05]  /*1db0*/  @!P0 BRA `(.L_x_23) ;  /* 0x0000000000048947 */ /* 0x000fea0003800000 */
[----:B------:R-:W-:Y:S01]  /*1dc0*/  BPT.TRAP 0x1 ;  /* 0x000000040000795c */ /* 0x000fe20000300000 */
.L_x_23:
[----:B------:R-:W2:Y:S01]  /*1dd0*/  S2UR UR7, SR_CgaCtaId ;  /* 0x00000000000779c3 */ /* 0x000ea20000008800 */
[----:B------:R-:W-:Y:S01]  /*1de0*/  UMOV UR6, 0x400 ;  /* 0x0000040000067882 */ /* 0x000fe20000000000 */
[----:B01----:R-:W-:Y:S01]  /*1df0*/  IMAD.U32 R5, RZ, RZ, UR5 ;  /* 0x00000005ff057e24 */ /* 0x003fe2000f8e00ff */
[----:B------:R-:W-:Y:S01]  /*1e00*/  SHF.L.U32 R4, R7, 0x1f, RZ ;  /* 0x0000001f07047819 */ /* 0x000fe200000006ff */
[----:B--2---:R-:W-:-:S06]  /*1e10*/  ULEA UR6, UR7, UR6, 0x18 ;  /* 0x0000000607067291 */ /* 0x004fcc000f8ec03f */
[----:B------:R-:W-:-:S04]  /*1e20*/  IMAD.U32 R6, RZ, RZ, UR6 ;  /* 0x00000006ff067e24 */ /* 0x000fc8000f8e00ff */
[----:B------:R-:W-:-:S04]  /*1e30*/  IMAD R5, R5, 0x8, R6 ;  /* 0x0000000805057824 */ /* 0x000fc800078e0206 */
[----:B------:R0:W1:Y:S01]  /*1e40*/  SYNCS.PHASECHK.TRANS64.TRYWAIT P1, [R5+URZ], R4 ;  /* 0x00000004050075a7 */ /* 0x000062000802017f */
[----:B------:R-:W-:Y:S05]  /*1e50*/  @!P0 BRA `(.L_x_24) ;  /* 0x0000000000048947 */ /* 0x000fea0003800000 */
[----:B------:R-:W-:Y:S01]  /*1e60*/  BPT.TRAP 0x1 ;  /* 0x000000040000795c */ /* 0x000fe20000300000 */
.L_x_24:
[----:B-1----:R-:W-:Y:S05]  /*1e70*/  @P1 BRA `(.L_x_25) ;  /* 0x0000000000081947 */ /* 0x002fea0003800000 */
[----:B------:R-:W1:Y:S02]  /*1e80*/  SYNCS.PHASECHK.TRANS64.TRYWAIT P1, [R5+URZ], R4 ;  /* 0x00000004050075a7 */ /* 0x000e64000802017f */
[----:B-1----:R-:W-:Y:S05]  /*1e90*/  @!P1 BRA `(.L_x_26) ;  /* 0x0000003c00ac9947 */ /* 0x002fea0003800000 */
.L_x_25:
[----:B------:R-:W-:Y:S01]  /*1ea0*/  ULEA UR8, UR5, UR4, 0x8 ;  /* 0x0000000405087291 */ /* 0x000fe2000f8e403f */
[----:B------:R-:W-:Y:S01]  /*1eb0*/  WARPGROUP.ARRIVE ;  /* 0x00000000000079c5 */ /* 0x000fe20000000000 */
[----:B------:R-:W-:Y:S01]  /*1ec0*/  UIMAD UR6, UR5, 0xc00, UR41 ;  /* 0x00000c00050678a4 */ /* 0x000fe2000f8e0229 */
[----:B------:R-:W-:Y:S01]  /*1ed0*/  UMOV UR15, 0x40000040 ;  /* 0x40000040000f7882 */ /* 0x000fe20000000000 */
[----:B------:R-:W-:Y:S02]  /*1ee0*/  UMOV UR13, 0x40000040 ;  /* 0x40000040000d7882 */ /* 0x000fe40000000000 */
[----:B------:R-:W-:Y:S01]  /*1ef0*/  UIADD3 UR7, UR6, 0x400, URZ ;  /* 0x0000040006077890 */ /* 0x000fe2000fffe03f */
[----:B------:R-:W-:Y:S02]  /*1f00*/  UMOV UR14, UR8 ;  /* 0x00000008000e7c82 */ /* 0x000fe40008000000 */
[----:B------:R-:W-:Y:S01]  /*1f10*/  UMOV UR12, UR6 ;  /* 0x00000006000c7c82 */ /* 0x000fe20008000000 */
[----:B------:R-:W-:Y:S01]  /*1f20*/  UIADD3 UR10, UR8, 0x86, URZ ;  /* 0x00000086080a7890 */ /* 0x000fe2000fffe03f */
[----:B------:R-:W-:Y:S01]  /*1f30*/  HGMMA.64x16x16.F32 R32, gdesc[UR12], R32, gsb0 ;  /* 0x002000000c2079f0 */ /* 0x000fe20008000820 */
[----:B------:R-:W-:Y:S01]  /*1f40*/  UMOV UR13, 0x40000040 ;  /* 0x40000040000d7882 */ /* 0x000fe20000000000 */
[----:B------:R-:W-:Y:S01]  /*1f50*/  UMOV UR12, UR7 ;  /* 0x00000007000c7c82 */ /* 0x000fe20008000000 */
[----:B------:R-:W-:Y:S01]  /*1f60*/  UIADD3 UR7, UR6, 0x402, URZ ;  /* 0x0000040206077890 */ /* 0x000fe2000fffe03f */
[----:B------:R-:W-:Y:S01]  /*1f70*/  UMOV UR11, 0x40000040 ;  /* 0x40000040000b7882 */ /* 0x000fe20000000000 */
[----:B------:R-:W-:Y:S01]  /*1f80*/  UMOV UR9, 0x40000040 ;  /* 0x4000004000097882 */ /* 0x000fe20000000000 */
[----:B------:R-:W-:-:S02]  /*1f90*/  WARPGROUP.DEPBAR.LE gsb0, 0x0 ;  /* 0x00008000000079c5 */ /* 0x000fc40000010000 */
        /* <DEDUP_REMOVED lines=71> */
[----:B------:R-:W-:Y:S02]  /*2410*/  UIADD3 UR8, UR6, 0x606, URZ ;  /* 0x0000060606087890 */ /* 0x000fe4000fffe03f */
[----:B------:R-:W-:Y:S01]  /*2420*/  UIADD3 UR6, UR6, 0xa06, URZ ;  /* 0x00000a0606067890 */ /* 0x000fe2000fffe03f */
        /* <DEDUP_REMOVED lines=18> */
[----:B------:R-:W-:Y:S01]  /*2550*/  BPT.TRAP 0x1 ;  /* 0x000000040000795c */ /* 0x000fe20000300000 */
.L_x_27:
[----:B------:R-:W-:-:S13]  /*2560*/  ISETP.NE.AND P1, PT, R23, RZ, PT ;  /* 0x000000ff1700720c */ /* 0x000fda0003f25270 */
[----:B01----:R-:W-:-:S04]  /*2570*/  @P1 IMAD R4, R3, 0x8, R6 ;  /* 0x0000000803041824 */ /* 0x003fc800078e0206 */
[----:B------:R-:W-:-:S05]  /*2580*/  @P1 VIADD R5, R4, 0x20 ;  /* 0x0000002004051836 */ /* 0x000fca0000000000 */
[----:B------:R-:W-:-:S04]  /*2590*/  @P1 PRMT R5, R22, 0x654, R5 ;  /* 0x0000065416051816 */ /* 0x000fc80000000005 */
[----:B------:R0:W-:Y:S01]  /*25a0*/  @P1 SYNCS.ARRIVE.TRANS64.RED.A1T0 RZ, [R5+URZ], RZ ;  /* 0x000000ff05ff19a7 */ /* 0x0001e2000810043f */
[----:B------:R-:W-:-:S13]  /*25b0*/  ISETP.GT.U32.AND P1, PT, R18, 0x1, PT ;  /* 0x000000011200780c */ /* 0x000fda0003f24070 */
[----:B0-----:R-:W-:Y:S05]  /*25c0*/  @P1 BRA `(.L_x_28) ;  /* 0x0000000000041947 */ /* 0x001fea0003800000 */
[----:B------:R-:W-:Y:S01]  /*25d0*/  BPT.TRAP 0x1 ;  /* 0x000000040000795c */ /* 0x000fe20000300000 */
.L_x_28:
[----:B------:R-:W-:Y:S01]  /*25e0*/  UIADD3 UR5, UR5, 0x1, URZ ;  /* 0x0000000105057890 */ /* 0x000fe2000fffe03f */
[C---:B------:R-:W-:Y:S01]  /*25f0*/  ISETP.GT.AND P2, PT, R0.reuse, 0x1, PT ;  /* 0x000000010000780c */ /* 0x040fe20003f44270 */
[----:B------:R-:W-:Y:S02]  /*2600*/  VIADD R3, R3, 0x1 ;  /* 0x0000000103037836 */ /* 0x000fe40000000000 */
[----:B------:R-:W-:Y:S01]  /*2610*/  UISETP.NE.AND UP0, UPT, UR5, 0x4, UPT ;  /* 0x000000040500788c */ /* 0x000fe2000bf05270 */
[----:B------:R-:W-:Y:S02]  /*2620*/  VIADD R0, R0, 0xffffffff ;  /* 0xffffffff00007836 */ /* 0x000fe40000000000 */
[C---:B------:R-:W-:Y:S01]  /*2630*/  ISETP.NE.AND P1, PT, R3.reuse, 0x4, PT ;  /* 0x000000040300780c */ /* 0x040fe20003f25270 */
[----:B------:R-:W-:Y:S02]  /*2640*/  USEL UR6, URZ, 0x1, UP0 ;  /* 0x000000013f067887 */ /* 0x000fe40008000000 */
[----:B------:R-:W-:Y:S01]  /*2650*/  USEL UR5, UR5, URZ, UP0 ;  /* 0x0000003f05057287 */ /* 0x000fe20008000000 */
[----:B------:R-:W-:-:S03]  /*2660*/  SEL R3, R3, RZ, P1 ;  /* 0x000000ff03037207 */ /* 0x000fc60000800000 */
[----:B------:R-:W-:Y:S01]  /*2670*/  LOP3.LUT R7, R7, UR6, RZ, 0x3c, !PT ;  /* 0x0000000607077c12 */ /* 0x000fe2000f8e3cff */
[----:B------:R-:W-:Y:S07]  /*2680*/  @P2 BRA `(.L_x_29) ;  /* 0xfffffff400c82947 */ /* 0x000fee000383ffff */
.L_x_22:
[----:B------:R-:W2:Y:S02]  /*2690*/  LDC R0, c[0x0][0x28c] ;  /* 0x0000a300ff007b82 */ /* 0x000ea40000000800 */
[----:B--2---:R-:W-:-:S13]  /*26a0*/  ISETP.GE.AND P1, PT, R0, 0x1, PT ;  /* 0x000000010000780c */ /* 0x004fda0003f26270 */
[----:B------:R-:W-:Y:S05]  /*26b0*/  @!P1 BRA `(.L_x_30) ;  /* 0x0000000000409947 */ /* 0x000fea0003800000 */
[----:B------:R-:W-:Y:S05]  /*26c0*/  @!P0 BRA `(.L_x_31) ;  /* 0x0000000000048947 */ /* 0x000fea0003800000 */
[----:B------:R-:W-:Y:S01]  /*26d0*/  BPT.TRAP 0x1 ;  /* 0x000000040000795c */ /* 0x000fe20000300000 */
.L_x_31:
[----:B------:R-:W-:Y:S01]  /*26e0*/  ISETP.NE.AND P0, PT, R23, RZ, PT ;  /* 0x000000ff1700720c */ /* 0x000fe20003f05270 */
[----:B------:R-:W-:-:S12]  /*26f0*/  UISETP.LT.AND UP1, UPT, UR40, 0x1, UPT ;  /* 0x000000012800788c */ /* 0x000fd8000bf21270 */
[----:B------:R-:W-:-:S05]  /*2700*/  VOTEU.ANY UP0, P0 ;  /* 0x00000000003f7886 */ /* 0x000fca0000000100 */
[----:B------:R-:W-:-:S04]  /*2710*/  @UP0 USEL UR4, UR40, 0x1, UP1 ;  /* 0x0000000128040887 */ /* 0x000fc80008800000 */
[----:B------:R-:W-:-:S06]  /*2720*/  @UP0 UIADD3 UR4, UR39, UR40, -UR4 ;  /* 0x0000002827040290 */ /* 0x000fcc000fffe804 */
[----:B------:R-:W-:-:S04]  /*2730*/  IMAD.U32 R0, RZ, RZ, UR4 ;  /* 0x00000004ff007e24 */ /* 0x000fc8000f8e00ff */
[----:B------:R-:W-:-:S05]  /*2740*/  @P0 IMAD.SHL.U32 R0, R0, 0x8, RZ ;  /* 0x0000000800000824 */ /* 0x000fca00078e00ff */
[----:B------:R-:W-:-:S04]  /*2750*/  @P0 LOP3.LUT R0, R0, 0x18, RZ, 0xc0, !PT ;  /* 0x0000001800000812 */ /* 0x000fc800078ec0ff */
[----:B------:R-:W-:-:S04]  /*2760*/  @P0 IADD3 R3, R6, 0x20, R0 ;  /* 0x0000002006030810 */ /* 0x000fc80007ffe000 */
[----:B------:R-:W-:-:S04]  /*2770*/  @P0 PRMT R3, R22, 0x654, R3 ;  /* 0x0000065416030816 */ /* 0x000fc80000000003 */
[----:B------:R2:W-:Y:S01]  /*2780*/  @P0 SYNCS.ARRIVE.TRANS64.RED.A1T0 RZ, [R3+URZ], RZ ;  /* 0x000000ff03ff09a7 */ /* 0x0005e2000810043f */
[----:B------:R-:W-:-:S13]  /*2790*/  ISETP.GT.U32.AND P0, PT, R18, 0x1, PT ;  /* 0x000000011200780c */ /* 0x000fda0003f04070 */
[----:B--2---:R-:W-:Y:S05]  /*27a0*/  @P0 BRA `(.L_x_30) ;  /* 0x0000000000040947 */ /* 0x004fea0003800000 */
[----:B------:R-:W-:Y:S01]  /*27b0*/  BPT.TRAP 0x1 ;  /* 0x000000040000795c */ /* 0x000fe20000300000 */
.L_x_30:
[----:B01----:R-:W0:Y:S01]  /*27c0*/  LDC R4, c[0x0][0x288] ;  /* 0x0000a200ff047b82 */ /* 0x003e220000000800 */
[----:B------:R-:W-:Y:S01]  /*27d0*/  LOP3.LUT R0, R19, 0x3, RZ, 0xc0, !PT ;  /* 0x0000000313007812 */ /* 0x000fe200078ec0ff */
[----:B------:R-:W-:Y:S01]  /*27e0*/  UIADD3 UR39, UR40, UR39, URZ ;  /* 0x0000002728277290 */ /* 0x000fe2000fffe03f */
[----:B------:R-:W-:Y:S01]  /*27f0*/  IMAD.SHL.U32 R3, R48, 0x10, RZ ;  /* 0x0000001030037824 */ /* 0x000fe200078e00ff */
[----:B------:R-:W-:Y:S01]  /*2800*/  ULDC UR8, c[0x0][0x284] ;  /* 0x0000a10000087ab9 */ /* 0x000fe20000000800 */
[----:B------:R-:W-:Y:S01]  /*2810*/  IMAD R9, R47, 0xc0, RZ ;  /* 0x000000c02f097824 */ /* 0x000fe200078e02ff */
[----:B------:R-:W-:Y:S01]  /*2820*/  USHF.R.U32.HI UR4, URZ, 0x2, UR39 ;  /* 0x000000023f047899 */ /* 0x000fe20008011627 */
[----:B------:R-:W-:Y:S01]  /*2830*/  SHF.R.S32.HI R21, RZ, 0x1f, R43 ;  /* 0x0000001fff157819 */ /* 0x000fe2000001142b */
[----:B------:R-:W-:Y:S02]  /*2840*/  UISETP.GT.U32.AND UP1, UPT, UR39, 0x3, UPT ;  /* 0x000000032700788c */ /* 0x000fe4000bf24070 */
[----:B------:R-:W-:Y:S01]  /*2850*/  ULOP3.LUT UR4, UR4, 0x1, URZ, 0xc0, !UPT ;  /* 0x0000000104047892 */ /* 0x000fe2000f8ec03f */
[----:B------:R-:W-:Y:S01]  /*2860*/  ULDC.64 UR6, c[0x0][0x5d0] ;  /* 0x0001740000067ab9 */ /* 0x000fe20000000a00 */
[----:B------:R-:W-:Y:S01]  /*2870*/  UISETP.LT.U32.AND UP1, UPT, UR40, 0x4, UP1 ;  /* 0x000000042800788c */ /* 0x000fe20008f21070 */
[----:B------:R-:W-:Y:S01]  /*2880*/  IMAD R6, R21, UR6, RZ ;  /* 0x0000000615067c24 */ /* 0x000fe2000f8e02ff */
[----:B------:R-:W-:-:S02]  /*2890*/  UISETP.NE.U32.AND UP0, UPT, UR4, 0x1, UPT ;  /* 0x000000010400788c */ /* 0x000fc4000bf05070 */
[----:B------:R-:W-:Y:S01]  /*28a0*/  USEL UR5, URZ, 0x1, !UP1 ;  /* 0x000000013f057887 */ /* 0x000fe2000c800000 */
[----:B------:R-:W-:Y:S01]  /*28b0*/  IMAD R11, R43, UR7, R6 ;  /* 0x000000072b0b7c24 */ /* 0x000fe2000f8e0206 */
[----:B------:R-:W-:Y:S02]  /*28c0*/  UISETP.GT.U32.AND UP0, UPT, UR40, 0x3, !UP0 ;  /* 0x000000032800788c */ /* 0x000fe4000c704070 */
[----:B------:R-:W-:Y:S02]  /*28d0*/  ULOP3.LUT UR39, UR39, 0x3, URZ, 0xc0, !UPT ;  /* 0x0000000327277892 */ /* 0x000fe4000f8ec03f */
[----:B------:R-:W-:Y:S01]  /*28e0*/  USEL UR4, URZ, 0x1, !UP0 ;  /* 0x000000013f047887 */ /* 0x000fe2000c000000 */
[----:B0-----:R-:W-:Y:S01]  /*28f0*/  IMAD R8, R0, -0x2, R4 ;  /* 0xfffffffe00087824 */ /* 0x001fe200078e0204 */
[----:B------:R-:W-:Y:S02]  /*2900*/  LOP3.LUT R0, R19, 0x60, RZ, 0xc0, !PT ;  /* 0x0000006013007812 */ /* 0x000fe400078ec0ff */
[----:B------:R-:W-:Y:S01]  /*2910*/  ISETP.GE.AND P0, PT, R3, R4, PT ;  /* 0x000000040300720c */ /* 0x000fe20003f06270 */
[----:B------:R-:W-:Y:S01]  /*2920*/  IMAD.SHL.U32 R4, R19, 0x2, RZ ;  /* 0x0000000213047824 */ /* 0x000fe200078e00ff */
[----:B------:R-:W-:Y:S01]  /*2930*/  SHF.R.U32.HI R7, RZ, 0x1, R0 ;  /* 0x00000001ff077819 */ /* 0x000fe20000011600 */
[----:B------:R-:W-:Y:S01]  /*2940*/  ULOP3.LUT UR38, UR4, UR38, UR5, 0x96, !UPT ;  /* 0x0000002604267292 */ /* 0x000fe2000f8e9605 */
[----:B------:R-:W-:-:S02]  /*2950*/  ISETP.GE.OR P0, PT, R9, UR8, P0 ;  /* 0x0000000809007c0c */ /* 0x000fc40008706670 */
[----:B------:R-:W-:Y:S01]  /*2960*/  LOP3.LUT R4, R3, 0x6, R4, 0xf8, !PT ;  /* 0x0000000603047812 */ /* 0x000fe200078ef804 */
[----:B------:R-:W-:Y:S01]  /*2970*/  IMAD.IADD R3, R8, 0x1, -R3 ;  /* 0x0000000108037824 */ /* 0x000fe200078e0a03 */
[----:B------:R-:W-:Y:S02]  /*2980*/  IADD3 R0, RZ, -R7, -R46 ;  /* 0x80000007ff007210 */ /* 0x000fe40007ffe82e */
[----:B------:R-:W-:-:S03]  /*2990*/  SHF.R.S32.HI R5, RZ, 0x1f, R4 ;  /* 0x0000001fff057819 */ /* 0x000fc60000011404 */
[----:B------:R-:W-:Y:S02]  /*29a0*/  IMAD R0, R45, -0x40, R0 ;  /* 0xffffffc02d007824 */ /* 0x000fe400078e0200 */
[----:B------:R-:W-:-:S03]  /*29b0*/  IMAD.WIDE.U32 R6, R43, UR6, R4 ;  /* 0x000000062b067c25 */ /* 0x000fc6000f8e0004 */
[----:B------:R-:W-:Y:S01]  /*29c0*/  IADD3 R64, -R9, UR8, R0 ;  /* 0x0000000809407c10 */ /* 0x000fe2000fffe100 */
[----:B------:R-:W-:Y:S02]  /*29d0*/  IMAD.IADD R7, R7, 0x1, R11 ;  /* 0x0000000107077824 */ /* 0x000fe400078e020b */
[----:B------:R-:W-:Y:S01]  /*29e0*/  IMAD.MOV.U32 R0, RZ, RZ, -0x1 ;  /* 0xffffffffff007424 */ /* 0x000fe200078e00ff */
[----:B------:R-:W-:Y:S06]  /*29f0*/  @P0 BRA `(.L_x_32) ;  /* 0x0000001400600947 */ /* 0x000fec0003800000 */
[----:B------:R-:W0:Y:S01]  /*2a00*/  LDC.64 R10, c[0x0][0x5c8] ;  /* 0x00017200ff0a7b82 */ /* 0x000e220000000a00 */
[----:B-----5:R-:W-:Y:S01]  /*2a10*/  FSETP.NEU.AND P1, PT, R44, RZ, PT ;  /* 0x000000ff2c00720b */ /* 0x020fe20003f2d000 */
[----:B------:R-:W-:Y:S01]  /*2a20*/  IMAD.WIDE R12, R47, 0xc0, R40 ;  /* 0x000000c02f0c7825 */ /* 0x000fe200078e0228 */
[----:B------:R-:W-:Y:S01]  /*2a30*/  ISETP.GT.AND P2, PT, R64, RZ, PT ;  /* 0x000000ff4000720c */ /* 0x000fe20003f44270 */
[----:B------:R-:W-:Y:S03]  /*2a40*/  BSSY B0, `(.L_x_32) ;  /* 0x0000153000007945 */ /* 0x000fe60003800000 */
[----:B------:R-:W-:Y:S01]  /*2a50*/  ISETP.GT.AND P0, PT, R3, RZ, P2 ;  /* 0x000000ff0300720c */ /* 0x000fe20001704270 */
[-C--:B0-----:R-:W-:Y:S02]  /*2a60*/  IMAD R8, R13, R10.reuse, RZ ;  /* 0x0000000a0d087224 */ /* 0x081fe400078e02ff */
[----:B------:R-:W-:-:S04]  /*2a70*/  IMAD.WIDE.U32 R54, R12, R10, R6 ;  /* 0x0000000a0c367225 */ /* 0x000fc800078e0006 */
[----:B------:R-:W-:-:S04]  /*2a80*/  IMAD R7, R12, R11, R8 ;  /* 0x0000000b0c077224 */ /* 0x000fc800078e0208 */
[----:B------:R-:W-:Y:S01]  /*2a90*/  IMAD.IADD R57, R55, 0x1, R7 ;  /* 0x0000000137397824 */ /* 0x000fe200078e0207 */
[----:B------:R-:W-:Y:S06]  /*2aa0*/  @!P1 BRA `(.L_x_33) ;  /* 0x0000000c00d49947 */ /* 0x000fec0003800000 */
[----:B------:R-:W0:Y:S01]  /*2ab0*/  LDC.64 R8, c[0x0][0x5b8] ;  /* 0x00016e00ff087b82 */ /* 0x000e220000000a00 */
[----:B------:R-:W-:-:S07]  /*2ac0*/  ULDC.64 UR4, c[0x0][0x5c0] ;  /* 0x0001700000047ab9 */ /* 0x000fce0000000a00 */
[----:B------:R-:W1:Y:S08]  /*2ad0*/  LDC.64 R14, c[0x0][0x5b0] ;  /* 0x00016c00ff0e7b82 */ /* 0x000e700000000a00 */
[----:B------:R-:W2:Y:S01]  /*2ae0*/  LDC.64 R6, c[0x0][0x5a8] ;  /* 0x00016a00ff067b82 */ /* 0x000ea20000000a00 */
[-C--:B0-----:R-:W-:Y:S02]  /*2af0*/  IMAD R20, R21, R8.reuse, RZ ;  /* 0x0000000815147224 */ /* 0x081fe400078e02ff */
[----:B------:R-:W-:-:S04]  /*2b00*/  IMAD.WIDE.U32 R48, R43, R8, R4 ;  /* 0x000000082b307225 */ /* 0x000fc800078e0004 */
[----:B------:R-:W-:Y:S02]  /*2b10*/  IMAD R67, R43, R9, R20 ;  /* 0x000000092b437224 */ /* 0x000fe400078e0214 */
[-C--:B-1----:R-:W-:Y:S02]  /*2b20*/  IMAD R9, R13, R14.reuse, RZ ;  /* 0x0000000e0d097224 */ /* 0x082fe400078e02ff */
[----:B------:R-:W-:Y:S02]  /*2b30*/  IMAD.IADD R21, R49, 0x1, R67 ;  /* 0x0000000131157824 */ /* 0x000fe400078e0243 */
[----:B------:R-:W-:Y:S02]  /*2b40*/  IMAD.MOV.U32 R20, RZ, RZ, R48 ;  /* 0x000000ffff147224 */ /* 0x000fe400078e0030 */
[C---:B------:R-:W-:Y:S02]  /*2b50*/  IMAD R69, R12.reuse, R15, R9 ;  /* 0x0000000f0c457224 */ /* 0x040fe400078e0209 */
[----:B------:R-:W-:-:S04]  /*2b60*/  IMAD.WIDE.U32 R50, R12, R14, R20 ;  /* 0x0000000e0c327225 */ /* 0x000fc800078e0014 */
[----:B------:R-:W-:Y:S01]  /*2b70*/  IMAD.IADD R9, R51, 0x1, R69 ;  /* 0x0000000133097824 */ /* 0x000fe200078e0245 */
[----:B--2---:R-:W-:-:S04]  /*2b80*/  LEA R52, P1, R50, R6, 0x1 ;  /* 0x0000000632347211 */ /* 0x004fc800078208ff */
[----:B------:R-:W-:-:S05]  /*2b90*/  LEA.HI.X R53, R50, R7, R9, 0x1, P1 ;  /* 0x0000000732357211 */ /* 0x000fca00008f0c09 */
[----:B------:R-:W2:Y:S01]  /*2ba0*/  @P0 LDG.E.LTC128B.U16 R9, desc[UR36][R52.64] ;  /* 0x0000002434090981 */ /* 0x000ea2000c1e1520 */
[----:B------:R-:W-:Y:S01]  /*2bb0*/  LEA R56, P1, R54, UR4, 0x1 ;  /* 0x0000000436387c11 */ /* 0x000fe2000f8208ff */
[----:B------:R-:W-:Y:S01]  /*2bc0*/  IMAD.WIDE.U32 R50, R12, R14, R4 ;  /* 0x0000000e0c327225 */ /* 0x000fe200078e0004 */
[----:B------:R-:W-:Y:S02]  /*2bd0*/  BSSY B1, `(.L_x_34) ;  /* 0x0000011000017945 */ /* 0x000fe40003800000 */
[----:B------:R-:W-:Y:S01]  /*2be0*/  LEA.HI.X R57, R54, UR5, R57, 0x1, P1 ;  /* 0x0000000536397c11 */ /* 0x000fe200088f0c39 */
[----:B------:R-:W-:Y:S01]  /*2bf0*/  IMAD.IADD R51, R69, 0x1, R51 ;  /* 0x0000000145337824 */ /* 0x000fe200078e0233 */
[----:B------:R-:W-:Y:S01]  /*2c00*/  ISETP.GT.AND P1, PT, R3, 0x1, P2 ;  /* 0x000000010300780c */ /* 0x000fe20001724270 */
[----:B------:R-:W-:-:S03]  /*2c10*/  IMAD.WIDE.U32 R50, R43, R8, R50 ;  /* 0x000000082b327225 */ /* 0x000fc600078e0032 */
[----:B------:R-:W-:Y:S01]  /*2c20*/  LEA R54, P3, R50, R6, 0x1 ;  /* 0x0000000632367211 */ /* 0x000fe200078608ff */
[----:B--2---:R-:W-:-:S05]  /*2c30*/  HADD2.F32 R47, -RZ, R9.H0_H0 ;  /* 0x20000009ff2f7230 */ /* 0x004fca0000004100 */
[----:B------:R-:W-:-:S04]  /*2c40*/  FMUL R47, R47, R44 ;  /* 0x0000002c2f2f7220 */ /* 0x000fc80000400000 */
[----:B------:R-:W-:Y:S01]  /*2c50*/  FFMA R47, R32, R42, R47 ;  /* 0x0000002a202f7223 */ /* 0x000fe2000000002f */
[----:B------:R-:W-:Y:S01]  /*2c60*/  IMAD.IADD R32, R67, 0x1, R51 ;  /* 0x0000000143207824 */ /* 0x000fe200078e0233 */
[----:B------:R-:W-:-:S03]  /*2c70*/  SHF.L.U64.HI R51, R14, 0x3, R15 ;  /* 0x000000030e337819 */ /* 0x000fc6000001020f */
[----:B------:R-:W-:Y:S02]  /*2c80*/  F2FP.F16.F32.PACK_AB R47, RZ, R47 ;  /* 0x0000002fff2f723e */ /* 0x000fe400000000ff */
[----:B------:R-:W-:Y:S01]  /*2c90*/  LEA.HI.X R55, R50, R7, R32, 0x1, P3 ;  /* 0x0000000732377211 */ /* 0x000fe200018f0c20 */
[----:B------:R-:W-:Y:S02]  /*2ca0*/  IMAD.SHL.U32 R50, R14, 0x8, RZ ;  /* 0x000000080e327824 */ /* 0x000fe400078e00ff */
[----:B------:R0:W-:Y:S01]  /*2cb0*/  @P0 STG.E.U16 desc[UR36][R56.64], R47 ;  /* 0x0000002f38000986 */ /* 0x0001e2000c101524 */
[----:B------:R-:W-:Y:S05]  /*2cc0*/  @!P1 BRA `(.L_x_35) ;  /* 0x0000000000049947 */ /* 0x000fea0003800000 */
[----:B------:R1:W5:Y:S02]  /*2cd0*/  LDG.E.LTC128B.U16 R9, desc[UR36][R54.64+0x2] ;  /* 0x0000022436097981 */ /* 0x000364000c1e1520 */
.L_x_35:
[----:B------:R-:W-:Y:S05]  /*2ce0*/  BSYNC B1 ;  /* 0x0000000000017941 */ /* 0x000fea0003800000 */
.L_x_34:
[----:B0----5:R-:W-:Y:S01]  /*2cf0*/  HADD2.F32 R47, -RZ, R9.H0_H0 ;  /* 0x20000009ff2f7230 */ /* 0x021fe20000004100 */
[----:B------:R-:W-:Y:S01]  /*2d00*/  ISETP.GT.AND P0, PT, R64, 0x8, PT ;  /* 0x000000084000780c */ /* 0x000fe20003f04270 */
[----:B------:R-:W-:-:S04]  /*2d10*/  IMAD.WIDE.U32 R58, R12, R14, R50 ;  /* 0x0000000e0c3a7225 */ /* 0x000fc800078e0032 */
[----:B------:R-:W-:Y:S01]  /*2d20*/  FMUL R32, R47, R44 ;  /* 0x0000002c2f207220 */ /* 0x000fe20000400000 */
[----:B------:R-:W-:Y:S01]  /*2d30*/  IMAD.IADD R71, R69, 0x1, R59 ;  /* 0x0000000145477824 */ /* 0x000fe200078e023b */
[----:B------:R-:W-:Y:S02]  /*2d40*/  IADD3 R47, P4, R48, R58, RZ ;  /* 0x0000003a302f7210 */ /* 0x000fe40007f9e0ff */
[----:B------:R-:W-:Y:S01]  /*2d50*/  FFMA R33, R33, R42, R32 ;  /* 0x0000002a21217223 */ /* 0x000fe20000000020 */
[----:B------:R-:W-:Y:S02]  /*2d60*/  ISETP.GT.AND P3, PT, R3, RZ, P0 ;  /* 0x000000ff0300720c */ /* 0x000fe40000764270 */
[----:B------:R-:W-:Y:S01]  /*2d70*/  IMAD.X R52, R71, 0x1, R21, P4 ;  /* 0x0000000147347824 */ /* 0x000fe200020e0615 */
[----:B------:R-:W-:Y:S02]  /*2d80*/  LEA R32, P4, R47, R6, 0x1 ;  /* 0x000000062f207211 */ /* 0x000fe400078808ff */
[----:B------:R-:W-:-:S02]  /*2d90*/  F2FP.F16.F32.PACK_AB R53, RZ, R33 ;  /* 0x00000021ff35723e */ /* 0x000fc400000000ff */
[----:B------:R-:W-:Y:S02]  /*2da0*/  LEA.HI.X R33, R47, R7, R52, 0x1, P4 ;  /* 0x000000072f217211 */ /* 0x000fe400020f0c34 */
[----:B------:R-:W-:Y:S01]  /*2db0*/  PRMT R47, R9, 0x7610, R47 ;  /* 0x00007610092f7816 */ /* 0x000fe2000000002f */
[----:B------:R0:W-:Y:S05]  /*2dc0*/  @P1 STG.E.U16 desc[UR36][R56.64+0x2], R53 ;  /* 0x0000023538001986 */ /* 0x0001ea000c101524 */
[----:B------:R2:W3:Y:S01]  /*2dd0*/  @P3 LDG.E.LTC128B.U16 R47, desc[UR36][R32.64] ;  /* 0x00000024202f3981 */ /* 0x0004e2000c1e1520 */
[C---:B------:R-:W-:Y:S01]  /*2de0*/  IMAD.SHL.U32 R63, R10.reuse, 0x10, RZ ;  /* 0x000000100a3f7824 */ /* 0x040fe200078e00ff */
[----:B------:R-:W-:Y:S01]  /*2df0*/  SHF.L.U64.HI R65, R10, 0x4, R11 ;  /* 0x000000040a417819 */ /* 0x000fe2000001020b */
[----:B------:R-:W-:Y:S01]  /*2e00*/  BSSY B1, `(.L_x_36) ;  /* 0x0000011000017945 */ /* 0x000fe20003800000 */
[----:B------:R-:W-:-:S02]  /*2e10*/  IADD3 R52, P1, R4, R58, RZ ;  /* 0x0000003a04347210 */ /* 0x000fc40007f3e0ff */
[----:B------:R-:W-:-:S03]  /*2e20*/  IADD3 R60, P4, R63, R56, RZ ;  /* 0x000000383f3c7210 */ /* 0x000fc60007f9e0ff */
[----:B0-----:R-:W-:Y:S01]  /*2e30*/  IMAD.X R53, R5, 0x1, R71, P1 ;  /* 0x0000000105357824 */ /* 0x001fe200008e0647 */
[----:B------:R-:W-:Y:S01]  /*2e40*/  ISETP.GT.AND P1, PT, R3, 0x1, P0 ;  /* 0x000000010300780c */ /* 0x000fe20000724270 */
[----:B------:R-:W-:Y:S02]  /*2e50*/  IMAD.X R61, R65, 0x1, R57, P4 ;  /* 0x00000001413d7824 */ /* 0x000fe400020e0639 */
[----:B------:R-:W-:-:S03]  /*2e60*/  IMAD.WIDE.U32 R52, R43, R8, R52 ;  /* 0x000000082b347225 */ /* 0x000fc600078e0034 */
[----:B--2---:R-:W-:Y:S01]  /*2e70*/  LEA R32, P5, R52, R6, 0x1 ;  /* 0x0000000634207211 */ /* 0x004fe200078a08ff */
[----:B---3--:R-:W-:-:S05]  /*2e80*/  HADD2.F32 R9, -RZ, R47.H0_H0 ;  /* 0x2000002fff097230 */ /* 0x008fca0000004100 */
[----:B------:R-:W-:-:S04]  /*2e90*/  FMUL R9, R9, R44 ;  /* 0x0000002c09097220 */ /* 0x000fc80000400000 */
[----:B------:R-:W-:Y:S01]  /*2ea0*/  FFMA R9, R34, R42, R9 ;  /* 0x0000002a22097223 */ /* 0x000fe20000000009 */
[----:B------:R-:W-:-:S04]  /*2eb0*/  IMAD.IADD R34, R67, 0x1, R53 ;  /* 0x0000000143227824 */ /* 0x000fc800078e0235 */
[----:B------:R-:W-:Y:S02]  /*2ec0*/  F2FP.F16.F32.PACK_AB R9, RZ, R9 ;  /* 0x00000009ff09723e */ /* 0x000fe400000000ff */
[----:B------:R-:W-:-:S03]  /*2ed0*/  LEA.HI.X R33, R52, R7, R34, 0x1, P5 ;  /* 0x0000000734217211 */ /* 0x000fc600028f0c22 */
[----:B------:R0:W-:Y:S01]  /*2ee0*/  @P3 STG.E.U16 desc[UR36][R60.64], R9 ;  /* 0x000000093c003986 */ /* 0x0001e2000c101524 */
[----:B------:R-:W-:Y:S05]  /*2ef0*/  @!P1 BRA `(.L_x_37) ;  /* 0x0000000000049947 */ /* 0x000fea0003800000 */
[----:B------:R2:W5:Y:S02]  /*2f00*/  LDG.E.LTC128B.U16 R47, desc[UR36][R32.64+0x2] ;  /* 0x00000224202f7981 */ /* 0x000564000c1e1520 */
.L_x_37:
[----:B------:R-:W-:Y:S05]  /*2f10*/  BSYNC B1 ;  /* 0x0000000000017941 */ /* 0x000fea0003800000 */
.L_x_36:
[----:B0----5:R-:W-:Y:S01]  /*2f20*/  HADD2.F32 R9, -RZ, R47.H0_H0 ;  /* 0x2000002fff097230 */ /* 0x021fe20000004100 */
[----:B------:R-:W-:Y:S01]  /*2f30*/  ISETP.GT.AND P3, PT, R3, 0x8, P2 ;  /* 0x000000080300780c */ /* 0x000fe20001764270 */
[----:B------:R-:W-:Y:S03]  /*2f40*/  BSSY B1, `(.L_x_38) ;  /* 0x0000007000017945 */ /* 0x000fe60003800000 */
[----:B------:R-:W-:-:S04]  /*2f50*/  FMUL R34, R9, R44 ;  /* 0x0000002c09227220 */ /* 0x000fc80000400000 */
[----:B------:R-:W-:-:S05]  /*2f60*/  FFMA R34, R35, R42, R34 ;  /* 0x0000002a23227223 */ /* 0x000fca0000000022 */
[----:B------:R-:W-:-:S05]  /*2f70*/  F2FP.F16.F32.PACK_AB R34, RZ, R34 ;  /* 0x00000022ff22723e */ /* 0x000fca00000000ff */
[----:B------:R0:W-:Y:S01]  /*2f80*/  @P1 STG.E.U16 desc[UR36][R60.64+0x2], R34 ;  /* 0x000002223c001986 */ /* 0x0001e2000c101524 */
[----:B------:R-:W-:Y:S05]  /*2f90*/  @!P3 BRA `(.L_x_39) ;  /* 0x000000000004b947 */ /* 0x000fea0003800000 */
[----:B------:R3:W5:Y:S02]  /*2fa0*/  LDG.E.LTC128B.U16 R47, desc[UR36][R54.64+0x10] ;  /* 0x00001024362f7981 */ /* 0x000764000c1e1520 */
.L_x_39:
[----:B------:R-:W-:Y:S05]  /*2fb0*/  BSYNC B1 ;  /* 0x0000000000017941 */ /* 0x000fea0003800000 */
.L_x_38:
[----:B-----5:R-:W-:Y:S01]  /*2fc0*/  HADD2.F32 R9, -RZ, R47.H0_H0 ;  /* 0x2000002fff097230 */ /* 0x020fe20000004100 */
        /* <DEDUP_REMOVED lines=8> */
.L_x_41:
[----:B------:R-:W-:Y:S05]  /*3050*/  BSYNC B1 ;  /* 0x0000000000017941 */ /* 0x000fea0003800000 */
.L_x_40:
[----:B----45:R-:W-:Y:S01]  /*3060*/  HADD2.F32 R9, -RZ, R47.H0_H0 ;  /* 0x2000002fff097230 */ /* 0x030fe20000004100 */
[----:B------:R-:W-:Y:S01]  /*3070*/  ISETP.GT.AND P3, PT, R3, 0x8, P0 ;  /* 0x000000080300780c */ /* 0x000fe20000764270 */
[----:B------:R-:W-:Y:S03]  /*3080*/  BSSY B1, `(.L_x_42) ;  /* 0x0000007000017945 */ /* 0x000fe60003800000 */
[----:B0-----:R-:W-:-:S04]  /*3090*/  FMUL R34, R9, R44 ;  /* 0x0000002c09227220 */ /* 0x001fc80000400000 */
[----:B------:R-:W-:-:S05]  /*30a0*/  FFMA R34, R37, R42, R34 ;  /* 0x0000002a25227223 */ /* 0x000fca0000000022 */
[----:B------:R-:W-:-:S05]  /*30b0*/  F2FP.F16.F32.PACK_AB R34, RZ, R34 ;  /* 0x00000022ff22723e */ /* 0x000fca00000000ff */
[----:B------:R0:W-:Y:S01]  /*30c0*/  @P2 STG.E.U16 desc[UR36][R56.64+0x12], R34 ;  /* 0x0000122238002986 */ /* 0x0001e2000c101524 */
[----:B------:R-:W-:Y:S05]  /*30d0*/  @!P3 BRA `(.L_x_43) ;  /* 0x000000000004b947 */ /* 0x000fea0003800000 */
[----:B------:R4:W5:Y:S02]  /*30e0*/  LDG.E.LTC128B.U16 R47, desc[UR36][R32.64+0x10] ;  /* 0x00001024202f7981 */ /* 0x000964000c1e1520 */
.L_x_43:
[----:B------:R-:W-:Y:S05]  /*30f0*/  BSYNC B1 ;  /* 0x0000000000017941 */ /* 0x000fea0003800000 */
.L_x_42:
        /* <DEDUP_REMOVED lines=9> */
.L_x_45:
[----:B------:R-:W-:Y:S05]  /*3190*/  BSYNC B1 ;  /* 0x0000000000017941 */ /* 0x000fea0003800000 */
.L_x_44:
[----:B0-2-4-:R-:W-:Y:S01]  /*31a0*/  IMAD.MOV.U32 R32, RZ, RZ, R58 ;  /* 0x000000ffff207224 */ /* 0x015fe200078e003a */
[----:B------:R-:W-:Y:S01]  /*31b0*/  ISETP.GT.AND P0, PT, R64, 0x80, PT ;  /* 0x000000804000780c */ /* 0x000fe20003f04270 */
[----:B------:R-:W-:Y:S02]  /*31c0*/  IMAD.MOV.U32 R33, RZ, RZ, R71 ;  /* 0x000000ffff217224 */ /* 0x000fe400078e0047 */
[----:B-----5:R-:W-:Y:S01]  /*31d0*/  HADD2.F32 R9, -RZ, R47.H0_H0 ;  /* 0x2000002fff097230 */ /* 0x020fe20000004100 */
[----:B------:R-:W-:Y:S01]  /*31e0*/  ISETP.GT.AND P2, PT, R3, RZ, P0 ;  /* 0x000000ff0300720c */ /* 0x000fe20000744270 */
[----:B------:R-:W-:-:S04]  /*31f0*/  IMAD.WIDE.U32 R52, R14, 0x78, R32 ;  /* 0x000000780e347825 */ /* 0x000fc800078e0020 */
[----:B------:R-:W-:Y:S01]  /*3200*/  FMUL R32, R9, R44 ;  /* 0x0000002c09207220 */ /* 0x000fe20000400000 */
[----:B------:R-:W-:Y:S01]  /*3210*/  IMAD R15, R15, 0x78, RZ ;  /* 0x000000780f0f7824 */ /* 0x000fe200078e02ff */
[----:B------:R-:W-:Y:S02]  /*3220*/  IADD3 R9, P3, R48, R52, RZ ;  /* 0x0000003430097210 */ /* 0x000fe40007f7e0ff */
[----:B------:R-:W-:Y:S01]  /*3230*/  FFMA R39, R39, R42, R32 ;  /* 0x0000002a27277223 */ /* 0x000fe20000000020 */
[----:B------:R-:W-:-:S04]  /*3240*/  IMAD.IADD R57, R53, 0x1, R15 ;  /* 0x0000000135397824 */ /* 0x000fc800078e020f */
[----:B------:R-:W-:Y:S01]  /*3250*/  IMAD.X R34, R57, 0x1, R21, P3 ;  /* 0x0000000139227824 */ /* 0x000fe200018e0615 */
[C---:B------:R-:W-:Y:S02]  /*3260*/  LEA R32, P3, R9.reuse, R6, 0x1 ;  /* 0x0000000609207211 */ /* 0x040fe400078608ff */
[----:B------:R-:W-:Y:S02]  /*3270*/  F2FP.F16.F32.PACK_AB R39, RZ, R39 ;  /* 0x00000027ff27723e */ /* 0x000fe400000000ff */
[----:B------:R-:W-:-:S03]  /*3280*/  LEA.HI.X R33, R9, R7, R34, 0x1, P3 ;  /* 0x0000000709217211 */ /* 0x000fc600018f0c22 */
[----:B------:R0:W-:Y:S04]  /*3290*/  @P1 STG.E.U16 desc[UR36][R60.64+0x12], R39 ;  /* 0x000012273c001986 */ /* 0x0001e8000c101524 */
[----:B------:R2:W4:Y:S01]  /*32a0*/  @P2 LDG.E.LTC128B.U16 R47, desc[UR36][R32.64] ;  /* 0x00000024202f2981 */ /* 0x000522000c1e1520 */
[----:B------:R-:W-:Y:S01]  /*32b0*/  IMAD.WIDE.U32 R34, R14, 0x78, R50 ;  /* 0x000000780e227825 */ /* 0x000fe200078e0032 */
[----:B------:R-:W-:Y:S01]  /*32c0*/  ISETP.GT.AND P3, PT, R3, 0x1, P0 ;  /* 0x000000010300780c */ /* 0x000fe20000764270 */
[----:B------:R-:W-:Y:S02]  /*32d0*/  BSSY B1, `(.L_x_46) ;  /* 0x0000016000017945 */ /* 0x000fe40003800000 */
[----:B-1-3--:R-:W-:Y:S02]  /*32e0*/  IMAD R55, R11, 0xf0, RZ ;  /* 0x000000f00b377824 */ /* 0x00afe400078e02ff */
[----:B------:R-:W-:-:S02]  /*32f0*/  IMAD.IADD R35, R15, 0x1, R35 ;  /* 0x000000010f237824 */ /* 0x000fc400078e0223 */
[----:B0-----:R-:W-:Y:S01]  /*3300*/  IMAD.WIDE.U32 R60, R10, 0xf0, R60 ;  /* 0x000000f00a3c7825 */ /* 0x001fe200078e003c */
[----:B--2---:R-:W-:-:S03]  /*3310*/  IADD3 R32, P4, R50, R34, RZ ;  /* 0x0000002232207210 */ /* 0x004fc60007f9e0ff */
[----:B------:R-:W-:Y:S02]  /*3320*/  IMAD.IADD R11, R61, 0x1, R55 ;  /* 0x000000013d0b7824 */ /* 0x000fe400078e0237 */
[----:B------:R-:W-:-:S03]  /*3330*/  IMAD.WIDE.U32 R36, R12, R14, R34 ;  /* 0x0000000e0c247225 */ /* 0x000fc600078e0022 */
[----:B------:R-:W-:-:S04]  /*3340*/  IADD3 R36, P1, R4, R36, RZ ;  /* 0x0000002404247210 */ /* 0x000fc80007f3e0ff */
[----:B------:R-:W-:-:S03]  /*3350*/  IADD3.X R37, R5, R69, R37, P1, !PT ;  /* 0x0000004505257210 */ /* 0x000fc60000ffe425 */
[----:B------:R-:W-:-:S03]  /*3360*/  IMAD.WIDE.U32 R36, R43, R8, R36 ;  /* 0x000000082b247225 */ /* 0x000fc600078e0024 */
[----:B------:R-:W-:Y:S01]  /*3370*/  LEA R38, P1, R36, R6, 0x1 ;  /* 0x0000000624267211 */ /* 0x000fe200078208ff */
[----:B----4-:R-:W-:-:S05]  /*3380*/  HADD2.F32 R9, -RZ, R47.H0_H0 ;  /* 0x2000002fff097230 */ /* 0x010fca0000004100 */
[----:B------:R-:W-:-:S04]  /*3390*/  FMUL R9, R9, R44 ;  /* 0x0000002c09097220 */ /* 0x000fc80000400000 */
[----:B------:R-:W-:-:S05]  /*33a0*/  FFMA R9, R24, R42, R9 ;  /* 0x0000002a18097223 */ /* 0x000fca0000000009 */
[----:B------:R-:W-:Y:S01]  /*33b0*/  F2FP.F16.F32.PACK_AB R10, RZ, R9 ;  /* 0x00000009ff0a723e */ /* 0x000fe200000000ff */
[----:B------:R-:W-:-:S03]  /*33c0*/  IMAD.IADD R9, R67, 0x1, R37 ;  /* 0x0000000143097824 */ /* 0x000fc600078e0225 */
[----:B------:R-:W-:Y:S01]  /*33d0*/  PRMT R15, R10, 0x7610, R15 ;  /* 0x000076100a0f7816 */ /* 0x000fe2000000000f */
[----:B------:R-:W-:Y:S01]  /*33e0*/  @P2 IMAD.MOV.U32 R10, RZ, RZ, R60 ;  /* 0x000000ffff0a2224 */ /* 0x000fe200078e003c */
[----:B------:R-:W-:-:S04]  /*33f0*/  LEA.HI.X R39, R36, R7, R9, 0x1, P1 ;  /* 0x0000000724277211 */ /* 0x000fc800008f0c09 */
[----:B------:R0:W-:Y:S01]  /*3400*/  @P2 STG.E.U16 desc[UR36][R10.64], R15 ;  /* 0x0000000f0a002986 */ /* 0x0001e2000c101524 */
[----:B------:R-:W-:Y:S05]  /*3410*/  @!P3 BRA `(.L_x_47) ;  /* 0x000000000004b947 */ /* 0x000fea0003800000 */
[----:B------:R1:W5:Y:S02]  /*3420*/  LDG.E.LTC128B.U16 R47, desc[UR36][R38.64+0x2] ;  /* 0x00000224262f7981 */ /* 0x000364000c1e1520 */
.L_x_47:
[----:B------:R-:W-:Y:S05]  /*3430*/  BSYNC B1 ;  /* 0x0000000000017941 */ /* 0x000fea0003800000 */
.L_x_46:
[----:B-----5:R-:W-:Y:S01]  /*3440*/  HADD2.F32 R9, -RZ, R47.H0_H0 ;  /* 0x2000002fff097230 */ /* 0x020fe20000004100 */
[----:B------:R-:W-:Y:S01]  /*3450*/  ISETP.GT.AND P1, PT, R64, 0x88, PT ;  /* 0x000000884000780c */ /* 0x000fe20003f24270 */
[----:B------:R-:W-:Y:S01]  /*3460*/  @P3 IMAD.MOV.U32 R24, RZ, RZ, R60 ;  /* 0x000000ffff183224 */ /* 0x000fe200078e003c */
[----:B------:R-:W-:Y:S01]  /*3470*/  BSSY B1, `(.L_x_48) ;  /* 0x0000010000017945 */ /* 0x000fe20003800000 */
[----:B------:R-:W-:Y:S02]  /*3480*/  IMAD.X R33, R35, 0x1, R51, P4 ;  /* 0x0000000123217824 */ /* 0x000fe400020e0633 */
[----:B------:R-:W-:Y:S01]  /*3490*/  FMUL R20, R9, R44 ;  /* 0x0000002c09147220 */ /* 0x000fe20000400000 */
[----:B------:R-:W-:Y:S01]  /*34a0*/  IADD3 R48, P2, P4, R48, R52, R50 ;  /* 0x0000003430307210 */ /* 0x000fe20007c5e032 */
[----:B0-----:R-:W-:-:S04]  /*34b0*/  IMAD.WIDE.U32 R14, R12, R14, R32 ;  /* 0x0000000e0c0e7225 */ /* 0x001fc800078e0020 */
[----:B------:R-:W-:Y:S01]  /*34c0*/  FFMA R20, R25, R42, R20 ;  /* 0x0000002a19147223 */ /* 0x000fe20000000014 */
[----:B------:R-:W-:Y:S01]  /*34d0*/  IADD3.X R21, R21, R57, R51, P2, P4 ;  /* 0x0000003915157210 */ /* 0x000fe200017e8433 */
[----:B------:R-:W-:Y:S01]  /*34e0*/  @P3 IMAD.MOV.U32 R25, RZ, RZ, R11 ;  /* 0x000000ffff193224 */ /* 0x000fe200078e000b */
[----:B------:R-:W-:Y:S02]  /*34f0*/  ISETP.GT.AND P2, PT, R3, RZ, P1 ;  /* 0x000000ff0300720c */ /* 0x000fe40000f44270 */
[----:B------:R-:W-:Y:S02]  /*3500*/  F2FP.F16.F32.PACK_AB R9, RZ, R20 ;  /* 0x00000014ff09723e */ /* 0x000fe400000000ff */
[----:B------:R-:W-:Y:S02]  /*3510*/  LEA R12, P4, R48, R6, 0x1 ;  /* 0x00000006300c7211 */ /* 0x000fe400078808ff */
[----:B------:R-:W-:Y:S01]  /*3520*/  IADD3 R20, P5, R4, R14, RZ ;  /* 0x0000000e04147210 */ /* 0x000fe20007fbe0ff */
[----:B------:R0:W-:Y:S01]  /*3530*/  @P3 STG.E.U16 desc[UR36][R24.64+0x2], R9 ;  /* 0x0000020918003986 */ /* 0x0001e2000c101524 */
[----:B------:R-:W-:-:S05]  /*3540*/  LEA.HI.X R13, R48, R7, R21, 0x1, P4 ;  /* 0x00000007300d7211 */ /* 0x000fca00020f0c15 */
[----:B------:R-:W-:Y:S06]  /*3550*/  @!P2 BRA `(.L_x_49) ;  /* 0x000000000004a947 */ /* 0x000fec0003800000 */
[----:B------:R2:W5:Y:S02]  /*3560*/  LDG.E.LTC128B.U16 R47, desc[UR36][R12.64] ;  /* 0x000000240c2f7981 */ /* 0x000564000c1e1520 */
.L_x_49:
[----:B------:R-:W-:Y:S05]  /*3570*/  BSYNC B1 ;  /* 0x0000000000017941 */ /* 0x000fea0003800000 */
.L_x_48:
[----:B0----5:R-:W-:Y:S01]  /*3580*/  HADD2.F32 R9, -RZ, R47.H0_H0 ;  /* 0x2000002fff097230 */ /* 0x021fe20000004100 */
[----:B------:R-:W-:Y:S01]  /*3590*/  IADD3.X R21, R5, R69, R15, P5, !PT ;  /* 0x0000004505157210 */ /* 0x000fe20002ffe40f */
[----:B------:R-:W-:Y:S01]  /*35a0*/  BSSY B1, `(.L_x_50) ;  /* 0x000000e000017945 */ /* 0x000fe20003800000 */
[----:B------:R-:W-:Y:S02]  /*35b0*/  IADD3 R4, P4, R63, R60, RZ ;  /* 0x0000003c3f047210 */ /* 0x000fe40007f9e0ff */
[----:B------:R-:W-:Y:S01]  /*35c0*/  FMUL R5, R9, R44 ;  /* 0x0000002c09057220 */ /* 0x000fe20000400000 */
[----:B------:R-:W-:Y:S01]  /*35d0*/  ISETP.GT.AND P3, PT, R3, 0x1, P1 ;  /* 0x000000010300780c */ /* 0x000fe20000f64270 */
[----:B------:R-:W-:-:S04]  /*35e0*/  IMAD.WIDE.U32 R8, R43, R8, R20 ;  /* 0x000000082b087225 */ /* 0x000fc800078e0014 */
[----:B------:R-:W-:Y:S01]  /*35f0*/  FFMA R5, R26, R42, R5 ;  /* 0x0000002a1a057223 */ /* 0x000fe20000000005 */
[----:B------:R-:W-:Y:S01]  /*3600*/  IMAD.IADD R9, R67, 0x1, R9 ;  /* 0x0000000143097824 */ /* 0x000fe200078e0209 */
[----:B------:R-:W-:-:S03]  /*3610*/  LEA R6, P5, R8, R6, 0x1 ;  /* 0x0000000608067211 */ /* 0x000fc600078a08ff */
[----:B------:R-:W-:Y:S01]  /*3620*/  F2FP.F16.F32.PACK_AB R10, RZ, R5 ;  /* 0x00000005ff0a723e */ /* 0x000fe200000000ff */
[----:B------:R-:W-:Y:S01]  /*3630*/  IMAD.X R5, R11, 0x1, R65, P4 ;  /* 0x000000010b057824 */ /* 0x000fe200020e0641 */
[----:B------:R-:W-:-:S04]  /*3640*/  LEA.HI.X R7, R8, R7, R9, 0x1, P5 ;  /* 0x0000000708077211 */ /* 0x000fc800028f0c09 */
[----:B------:R0:W-:Y:S01]  /*3650*/  @P2 STG.E.U16 desc[UR36][R4.64], R10 ;  /* 0x0000000a04002986 */ /* 0x0001e2000c101524 */
[----:B------:R-:W-:Y:S05]  /*3660*/  @!P3 BRA `(.L_x_51) ;  /* 0x000000000004b947 */ /* 0x000fea0003800000 */
[----:B------:R3:W5:Y:S02]  /*3670*/  LDG.E.LTC128B.U16 R47, desc[UR36][R6.64+0x2] ;  /* 0x00000224062f7981 */ /* 0x000764000c1e1520 */
.L_x_51:
[----:B------:R-:W-:Y:S05]  /*3680*/  BSYNC B1 ;  /* 0x0000000000017941 */ /* 0x000fea0003800000 */
.L_x_50:
        /* <DEDUP_REMOVED lines=9> */
.L_x_53:
[----:B------:R-:W-:Y:S05]  /*3720*/  BSYNC B1 ;  /* 0x0000000000017941 */ /* 0x000fea0003800000 */
.L_x_52:
[----:B0---45:R-:W-:Y:S01]  /*3730*/  HADD2.F32 R5, -RZ, R47.H0_H0 ;  /* 0x2000002fff057230 */ /* 0x031fe20000004100 */
[----:B------:R-:W-:Y:S01]  /*3740*/  ISETP.GT.AND P0, PT, R3, 0x9, P0 ;  /* 0x000000090300780c */ /* 0x000fe20000704270 */
[----:B------:R-:W-:Y:S03]  /*3750*/  BSSY B1, `(.L_x_54) ;  /* 0x000000a000017945 */ /* 0x000fe60003800000 */
[----:B------:R-:W-:-:S04]  /*3760*/  FMUL R5, R5, R44 ;  /* 0x0000002c05057220 */ /* 0x000fc80000400000 */
[----:B------:R-:W-:-:S05]  /*3770*/  FFMA R5, R28, R42, R5 ;  /* 0x0000002a1c057223 */ /* 0x000fca0000000005 */
[----:B------:R-:W-:Y:S01]  /*3780*/  F2FP.F16.F32.PACK_AB R4, RZ, R5 ;  /* 0x00000005ff04723e */ /* 0x000fe200000000ff */
[----:B------:R-:W-:-:S03]  /*3790*/  IMAD.IADD R5, R55, 0x1, R61 ;  /* 0x0000000137057824 */ /* 0x000fc600078e023d */
[----:B------:R-:W-:Y:S01]  /*37a0*/  PRMT R8, R4, 0x7610, R8 ;  /* 0x0000761004087816 */ /* 0x000fe20000000008 */
[----:B------:R-:W-:-:S05]  /*37b0*/  @P2 IMAD.MOV.U32 R4, RZ, RZ, R60 ;  /* 0x000000ffff042224 */ /* 0x000fca00078e003c */
[----:B------:R0:W-:Y:S01]  /*37c0*/  @P2 STG.E.U16 desc[UR36][R4.64+0x10], R8 ;  /* 0x0000100804002986 */ /* 0x0001e2000c101524 */
[----:B------:R-:W-:Y:S05]  /*37d0*/  @!P0 BRA `(.L_x_55) ;  /* 0x0000000000048947 */ /* 0x000fea0003800000 */
[----:B------:R4:W5:Y:S02]  /*37e0*/  LDG.E.LTC128B.U16 R47, desc[UR36][R38.64+0x12] ;  /* 0x00001224262f7981 */ /* 0x000964000c1e1520 */
.L_x_55:
[----:B------:R-:W-:Y:S05]  /*37f0*/  BSYNC B1 ;  /* 0x0000000000017941 */ /* 0x000fea0003800000 */
.L_x_54:
[----:B-----5:R-:W-:Y:S01]  /*3800*/  HADD2.F32 R9, -RZ, R47.H0_H0 ;  /* 0x2000002fff097230 */ /* 0x020fe20000004100 */
[----:B------:R-:W-:Y:S01]  /*3810*/  ISETP.GT.AND P2, PT, R3, 0x8, P1 ;  /* 0x000000080300780c */ /* 0x000fe20000f44270 */
[----:B------:R-:W-:Y:S03]  /*3820*/  BSSY B1, `(.L_x_56) ;  /* 0x000000a000017945 */ /* 0x000fe60003800000 */
[----:B0-----:R-:W-:Y:S01]  /*3830*/  FMUL R8, R9, R44 ;  /* 0x0000002c09087220 */ /* 0x001fe20000400000 */
[----:B------:R-:W-:-:S03]  /*3840*/  @P0 IMAD.MOV.U32 R9, RZ, RZ, R5 ;  /* 0x000000ffff090224 */ /* 0x000fc600078e0005 */
[----:B------:R-:W-:-:S05]  /*3850*/  FFMA R8, R29, R42, R8 ;  /* 0x0000002a1d087223 */ /* 0x000fca0000000008 */
[----:B------:R-:W-:-:S04]  /*3860*/  F2FP.F16.F32.PACK_AB R8, RZ, R8 ;  /* 0x00000008ff08723e */ /* 0x000fc800000000ff */
[----:B------:R-:W-:Y:S01]  /*3870*/  PRMT R10, R8, 0x7610, R10 ;  /* 0x00007610080a7816 */ /* 0x000fe2000000000a */
[----:B------:R-:W-:-:S05]  /*3880*/  @P0 IMAD.MOV.U32 R8, RZ, RZ, R60 ;  /* 0x000000ffff080224 */ /* 0x000fca00078e003c */
[----:B------:R0:W-:Y:S01]  /*3890*/  @P0 STG.E.U16 desc[UR36][R8.64+0x12], R10 ;  /* 0x0000120a08000986 */ /* 0x0001e2000c101524 */
[----:B------:R-:W-:Y:S05]  /*38a0*/  @!P2 BRA `(.L_x_57) ;  /* 0x000000000004a947 */ /* 0x000fea0003800000 */
[----:B------:R0:W5:Y:S02]  /*38b0*/  LDG.E.LTC128B.U16 R47, desc[UR36][R6.64+0x10] ;  /* 0x00001024062f7981 */ /* 0x000164000c1e1520 */
.L_x_57:
[----:B------:R-:W-:Y:S05]  /*38c0*/  BSYNC B1 ;  /* 0x0000000000017941 */ /* 0x000fea0003800000 */
.L_x_56:
[----:B0----5:R-:W-:Y:S01]  /*38d0*/  HADD2.F32 R9, -RZ, R47.H0_H0 ;  /* 0x2000002fff097230 */ /* 0x021fe20000004100 */
[----:B------:R-:W-:Y:S01]  /*38e0*/  IADD3 R4, P0, R63, R60, RZ ;  /* 0x0000003c3f047210 */ /* 0x000fe20007f1e0ff */
[----:B------:R-:W-:Y:S01]  /*38f0*/  BSSY B1, `(.L_x_58) ;  /* 0x0000009000017945 */ /* 0x000fe20003800000 */
[----:B------:R-:W-:Y:S02]  /*3900*/  ISETP.GT.AND P1, PT, R3, 0x9, P1 ;  /* 0x000000090300780c */ /* 0x000fe40000f24270 */
[----:B------:R-:W-:Y:S01]  /*3910*/  FMUL R9, R9, R44 ;  /* 0x0000002c09097220 */ /* 0x000fe20000400000 */
[----:B------:R-:W-:-:S03]  /*3920*/  IMAD.X R5, R5, 0x1, R65, P0 ;  /* 0x0000000105057824 */ /* 0x000fc600000e0641 */
[----:B------:R-:W-:-:S05]  /*3930*/  FFMA R9, R30, R42, R9 ;  /* 0x0000002a1e097223 */ /* 0x000fca0000000009 */
[----:B------:R-:W-:-:S05]  /*3940*/  F2FP.F16.F32.PACK_AB R9, RZ, R9 ;  /* 0x00000009ff09723e */ /* 0x000fca00000000ff */
[----:B------:R0:W-:Y:S01]  /*3950*/  @P2 STG.E.U16 desc[UR36][R4.64+0x10], R9 ;  /* 0x0000100904002986 */ /* 0x0001e2000c101524 */
[----:B------:R-:W-:Y:S05]  /*3960*/  @!P1 BRA `(.L_x_59) ;  /* 0x0000000000049947 */ /* 0x000fea0003800000 */
[----:B------:R0:W5:Y:S02]  /*3970*/  LDG.E.LTC128B.U16 R47, desc[UR36][R6.64+0x12] ;  /* 0x00001224062f7981 */ /* 0x000164000c1e1520 */
.L_x_59:
[----:B------:R-:W-:Y:S05]  /*3980*/  BSYNC B1 ;  /* 0x0000000000017941 */ /* 0x000fea0003800000 */
.L_x_58:
[----:B------:R-:W-:Y:S05]  /*3990*/  @!P1 BRA `(.L_x_60) ;  /* 0x0000000400749947 */ /* 0x000fea0003800000 */
[----:B-----5:R-:W-:-:S05]  /*39a0*/  HADD2.F32 R47, -RZ, R47.H0_H0 ;  /* 0x2000002fff2f7230 */ /* 0x020fca0000004100 */
[----:B0--3--:R-:W-:-:S04]  /*39b0*/  FMUL R6, R47, R44 ;  /* 0x0000002c2f067220 */ /* 0x009fc80000400000 */
[----:B------:R-:W-:-:S05]  /*39c0*/  FFMA R6, R31, R42, R6 ;  /* 0x0000002a1f067223 */ /* 0x000fca0000000006 */
[----:B------:R-:W-:-:S05]  /*39d0*/  F2FP.F16.F32.PACK_AB R6, RZ, R6 ;  /* 0x00000006ff06723e */ /* 0x000fca00000000ff */
[----:B------:R0:W-:Y:S01]  /*39e0*/  STG.E.U16 desc[UR36][R4.64+0x12], R6 ;  /* 0x0000120604007986 */ /* 0x0001e2000c101524 */
[----:B------:R-:W-:Y:S05]  /*39f0*/  BRA `(.L_x_60) ;  /* 0x00000004005c7947 */ /* 0x000fea0003800000 */
.L_x_33:
[----:B------:R-:W-:Y:S01]  /*3a00*/  ISETP.GT.AND P4, PT, R3, 0x1, P2 ;  /* 0x000000010300780c */ /* 0x000fe20001784270 */
[----:B------:R-:W-:Y:S01]  /*3a10*/  ULDC.64 UR4, c[0x0][0x5c0] ;  /* 0x0001700000047ab9 */ /* 0x000fe20000000a00 */
[-C--:B------:R-:W-:Y:S01]  /*3a20*/  FMUL R33, R33, R42.reuse ;  /* 0x0000002a21217220 */ /* 0x080fe20000400000 */
[----:B------:R-:W-:Y:S01]  /*3a30*/  LEA R6, P1, R54, UR4, 0x1 ;  /* 0x0000000436067c11 */ /* 0x000fe2000f8208ff */
[C---:B------:R-:W-:Y:S01]  /*3a40*/  IMAD.SHL.U32 R21, R10.reuse, 0x10, RZ ;  /* 0x000000100a157824 */ /* 0x040fe200078e00ff */
[----:B------:R-:W-:Y:S01]  /*3a50*/  SHF.L.U64.HI R15, R10, 0x4, R11 ;  /* 0x000000040a0f7819 */ /* 0x000fe2000001020b */
[-C--:B------:R-:W-:Y:S01]  /*3a60*/  FMUL R32, R32, R42.reuse ;  /* 0x0000002a20207220 */ /* 0x080fe20000400000 */
[----:B------:R-:W-:Y:S01]  /*3a70*/  LEA.HI.X R7, R54, UR5, R57, 0x1, P1 ;  /* 0x0000000536077c11 */ /* 0x000fe200088f0c39 */
[-C--:B------:R-:W-:Y:S01]  /*3a80*/  FMUL R34, R34, R42.reuse ;  /* 0x0000002a22227220 */ /* 0x080fe20000400000 */
[----:B------:R-:W-:Y:S01]  /*3a90*/  F2FP.F16.F32.PACK_AB R33, RZ, R33 ;  /* 0x00000021ff21723e */ /* 0x000fe200000000ff */
[-C--:B------:R-:W-:Y:S01]  /*3aa0*/  FMUL R35, R35, R42.reuse ;  /* 0x0000002a23237220 */ /* 0x080fe20000400000 */
[----:B------:R-:W-:Y:S01]  /*3ab0*/  ISETP.GT.AND P3, PT, R64, 0x8, PT ;  /* 0x000000084000780c */ /* 0x000fe20003f64270 */
[----:B------:R-:W-:Y:S01]  /*3ac0*/  FMUL R36, R36, R42 ;  /* 0x0000002a24247220 */ /* 0x000fe20000400000 */
[----:B------:R-:W-:Y:S01]  /*3ad0*/  F2FP.F16.F32.PACK_AB R32, RZ, R32 ;  /* 0x00000020ff20723e */ /* 0x000fe200000000ff */
[----:B------:R0:W-:Y:S01]  /*3ae0*/  @P4 STG.E.U16 desc[UR36][R6.64+0x2], R33 ;  /* 0x0000022106004986 */ /* 0x0001e2000c101524 */
[----:B------:R-:W-:Y:S01]  /*3af0*/  IADD3 R8, P4, R21, R6, RZ ;  /* 0x0000000615087210 */ /* 0x000fe20007f9e0ff */
[-C--:B------:R-:W-:Y:S01]  /*3b00*/  FMUL R37, R37, R42.reuse ;  /* 0x0000002a25257220 */ /* 0x080fe20000400000 */
[C---:B------:R-:W-:Y:S01]  /*3b10*/  ISETP.GT.AND P1, PT, R3.reuse, RZ, P3 ;  /* 0x000000ff0300720c */ /* 0x040fe20001f24270 */
[----:B------:R-:W-:Y:S01]  /*3b20*/  @P0 STG.E.U16 desc[UR36][R6.64], R32 ;  /* 0x0000002006000986 */ /* 0x000fe2000c101524 */
[----:B------:R-:W-:Y:S01]  /*3b30*/  ISETP.GT.AND P5, PT, R3, 0x1, P3 ;  /* 0x000000010300780c */ /* 0x000fe20001fa4270 */
[----:B------:R-:W-:Y:S01]  /*3b40*/  IMAD.X R9, R15, 0x1, R7, P4 ;  /* 0x000000010f097824 */ /* 0x000fe200020e0607 */
[----:B------:R-:W-:Y:S01]  /*3b50*/  ISETP.GT.AND P4, PT, R3, 0x8, P2 ;  /* 0x000000080300780c */ /* 0x000fe20001784270 */
[----:B------:R-:W-:Y:S01]  /*3b60*/  FMUL R38, R38, R42 ;  /* 0x0000002a26267220 */ /* 0x000fe20000400000 */
[----:B------:R-:W-:Y:S01]  /*3b70*/  F2FP.F16.F32.PACK_AB R34, RZ, R34 ;  /* 0x00000022ff22723e */ /* 0x000fe200000000ff */
[-C--:B------:R-:W-:Y:S01]  /*3b80*/  FMUL R39, R39, R42.reuse ;  /* 0x0000002a27277220 */ /* 0x080fe20000400000 */
[----:B------:R-:W-:Y:S01]  /*3b90*/  F2FP.F16.F32.PACK_AB R35, RZ, R35 ;  /* 0x00000023ff23723e */ /* 0x000fe200000000ff */
[----:B------:R-:W-:Y:S01]  /*3ba0*/  FMUL R24, R24, R42 ;  /* 0x0000002a18187220 */ /* 0x000fe20000400000 */
[----:B------:R-:W-:Y:S01]  /*3bb0*/  F2FP.F16.F32.PACK_AB R36, RZ, R36 ;  /* 0x00000024ff24723e */ /* 0x000fe200000000ff */
[----:B0-----:R-:W-:Y:S01]  /*3bc0*/  IMAD R33, R11, 0xf0, RZ ;  /* 0x000000f00b217824 */ /* 0x001fe200078e02ff */
[C---:B------:R-:W-:Y:S01]  /*3bd0*/  ISETP.GT.AND P2, PT, R3.reuse, 0x9, P2 ;  /* 0x000000090300780c */ /* 0x040fe20001744270 */
[----:B------:R-:W-:Y:S01]  /*3be0*/  @P1 STG.E.U16 desc[UR36][R8.64], R34 ;  /* 0x0000002208001986 */ /* 0x000fe2000c101524 */
[----:B------:R-:W-:Y:S01]  /*3bf0*/  ISETP.GT.AND P1, PT, R64, 0x80, PT ;  /* 0x000000804000780c */ /* 0x000fe20003f24270 */
[----:B------:R-:W-:Y:S01]  /*3c00*/  IMAD.WIDE.U32 R10, R10, 0xf0, R8 ;  /* 0x000000f00a0a7825 */ /* 0x000fe200078e0008 */
[----:B------:R-:W-:Y:S01]  /*3c10*/  F2FP.F16.F32.PACK_AB R37, RZ, R37 ;  /* 0x00000025ff25723e */ /* 0x000fe200000000ff */
[----:B------:R-:W-:Y:S01]  /*3c20*/  @P5 STG.E.U16 desc[UR36][R8.64+0x2], R35 ;  /* 0x0000022308005986 */ /* 0x000fe2000c101524 */
[----:B------:R-:W-:Y:S01]  /*3c30*/  ISETP.GT.AND P5, PT, R3, RZ, P1 ;  /* 0x000000ff0300720c */ /* 0x000fe20000fa4270 */
[----:B------:R-:W-:Y:S01]  /*3c40*/  IMAD.IADD R5, R33, 0x1, R11 ;  /* 0x0000000121057824 */ /* 0x000fe200078e020b */
[----:B------:R-:W-:Y:S01]  /*3c50*/  F2FP.F16.F32.PACK_AB R38, RZ, R38 ;  /* 0x00000026ff26723e */ /* 0x000fe200000000ff */
[----:B------:R-:W-:Y:S01]  /*3c60*/  @P4 STG.E.U16 desc[UR36][R6.64+0x10], R36 ;  /* 0x0000102406004986 */ /* 0x000fe2000c101524 */
[----:B------:R-:W-:Y:S01]  /*3c70*/  ISETP.GT.AND P4, PT, R3, 0x8, P3 ;  /* 0x000000080300780c */ /* 0x000fe20001f84270 */
[-C--:B------:R-:W-:Y:S01]  /*3c80*/  FMUL R25, R25, R42.reuse ;  /* 0x0000002a19197220 */ /* 0x080fe20000400000 */
[----:B------:R-:W-:Y:S01]  /*3c90*/  ISETP.GT.AND P3, PT, R3, 0x9, P3 ;  /* 0x000000090300780c */ /* 0x000fe20001f64270 */
[----:B------:R0:W-:Y:S01]  /*3ca0*/  @P2 STG.E.U16 desc[UR36][R6.64+0x12], R37 ;  /* 0x0000122506002986 */ /* 0x0001e2000c101524 */
[----:B------:R-:W-:Y:S01]  /*3cb0*/  F2FP.F16.F32.PACK_AB R39, RZ, R39 ;  /* 0x00000027ff27723e */ /* 0x000fe200000000ff */
[-C--:B------:R-:W-:Y:S01]  /*3cc0*/  FMUL R26, R26, R42.reuse ;  /* 0x0000002a1a1a7220 */ /* 0x080fe20000400000 */
[----:B------:R-:W-:Y:S01]  /*3cd0*/  ISETP.GT.AND P0, PT, R64, 0x88, PT ;  /* 0x000000884000780c */ /* 0x000fe20003f04270 */
[----:B------:R-:W-:Y:S01]  /*3ce0*/  FMUL R27, R27, R42 ;  /* 0x0000002a1b1b7220 */ /* 0x000fe20000400000 */
[----:B------:R-:W-:Y:S01]  /*3cf0*/  F2FP.F16.F32.PACK_AB R24, RZ, R24 ;  /* 0x00000018ff18723e */ /* 0x000fe200000000ff */
[----:B------:R-:W-:Y:S01]  /*3d00*/  @P5 IMAD.MOV.U32 R4, RZ, RZ, R10 ;  /* 0x000000ffff045224 */ /* 0x000fe200078e000a */
[----:B------:R-:W-:Y:S01]  /*3d10*/  F2FP.F16.F32.PACK_AB R25, RZ, R25 ;  /* 0x00000019ff19723e */ /* 0x000fe200000000ff */
[----:B------:R-:W-:Y:S01]  /*3d20*/  FMUL R28, R28, R42 ;  /* 0x0000002a1c1c7220 */ /* 0x000fe20000400000 */
[----:B------:R-:W-:Y:S01]  /*3d30*/  F2FP.F16.F32.PACK_AB R26, RZ, R26 ;  /* 0x0000001aff1a723e */ /* 0x000fe200000000ff */
[----:B------:R-:W-:Y:S01]  /*3d40*/  @P4 STG.E.U16 desc[UR36][R8.64+0x10], R38 ;  /* 0x0000102608004986 */ /* 0x000fe2000c101524 */
[----:B------:R-:W-:Y:S01]  /*3d50*/  ISETP.GT.AND P4, PT, R3, 0x1, P1 ;  /* 0x000000010300780c */ /* 0x000fe20000f84270 */
[-C--:B------:R-:W-:Y:S01]  /*3d60*/  FMUL R29, R29, R42.reuse ;  /* 0x0000002a1d1d7220 */ /* 0x080fe20000400000 */
[C---:B------:R-:W-:Y:S01]  /*3d70*/  ISETP.GT.AND P2, PT, R3.reuse, 0x8, P1 ;  /* 0x000000080300780c */ /* 0x040fe20000f44270 */
[----:B------:R1:W-:Y:S01]  /*3d80*/  @P3 STG.E.U16 desc[UR36][R8.64+0x12], R39 ;  /* 0x0000122708003986 */ /* 0x0003e2000c101524 */
[C---:B------:R-:W-:Y:S01]  /*3d90*/  ISETP.GT.AND P3, PT, R3.reuse, RZ, P0 ;  /* 0x000000ff0300720c */ /* 0x040fe20000764270 */
[----:B------:R-:W-:Y:S01]  /*3da0*/  FMUL R30, R30, R42 ;  /* 0x0000002a1e1e7220 */ /* 0x000fe20000400000 */
[----:B------:R-:W-:Y:S01]  /*3db0*/  ISETP.GT.AND P1, PT, R3, 0x9, P1 ;  /* 0x000000090300780c */ /* 0x000fe20000f24270 */
[----:B------:R2:W-:Y:S01]  /*3dc0*/  @P5 STG.E.U16 desc[UR36][R4.64], R24 ;  /* 0x0000001804005986 */ /* 0x0005e2000c101524 */
[----:B0-----:R-:W-:Y:S01]  /*3dd0*/  IADD3 R6, P5, R21, R10, RZ ;  /* 0x0000000a15067210 */ /* 0x001fe20007fbe0ff */
[----:B------:R-:W-:Y:S01]  /*3de0*/  FMUL R31, R31, R42 ;  /* 0x0000002a1f1f7220 */ /* 0x000fe20000400000 */
[----:B------:R-:W-:-:S02]  /*3df0*/  F2FP.F16.F32.PACK_AB R27, RZ, R27 ;  /* 0x0000001bff1b723e */ /* 0x000fc400000000ff */
[----:B------:R-:W-:Y:S01]  /*3e00*/  F2FP.F16.F32.PACK_AB R28, RZ, R28 ;  /* 0x0000001cff1c723e */ /* 0x000fe200000000ff */
[--C-:B------:R-:W-:Y:S01]  /*3e10*/  @P4 IMAD.MOV.U32 R12, RZ, RZ, R10.reuse ;  /* 0x000000ffff0c4224 */ /* 0x100fe200078e000a */
[----:B------:R-:W-:Y:S01]  /*3e20*/  F2FP.F16.F32.PACK_AB R29, RZ, R29 ;  /* 0x0000001dff1d723e */ /* 0x000fe200000000ff */
[--C-:B------:R-:W-:Y:S01]  /*3e30*/  @P4 IMAD.MOV.U32 R13, RZ, RZ, R5.reuse ;  /* 0x000000ffff0d4224 */ /* 0x100fe200078e0005 */
[----:B------:R-:W-:Y:S01]  /*3e40*/  F2FP.F16.F32.PACK_AB R30, RZ, R30 ;  /* 0x0000001eff1e723e */ /* 0x000fe200000000ff */
[--C-:B------:R-:W-:Y:S01]  /*3e50*/  IMAD.X R7, R15, 0x1, R5.reuse, P5 ;  /* 0x000000010f077824 */ /* 0x100fe200028e0605 */
[----:B-1----:R-:W-:Y:S01]  /*3e60*/  IADD3 R8, P5, R21, R10, RZ ;  /* 0x0000000a15087210 */ /* 0x002fe20007fbe0ff */
[----:B--2---:R-:W-:Y:S01]  /*3e70*/  @P2 IMAD.MOV.U32 R4, RZ, RZ, R10 ;  /* 0x000000ffff042224 */ /* 0x004fe200078e000a */
[----:B------:R-:W-:Y:S01]  /*3e80*/  @P4 STG.E.U16 desc[UR36][R12.64+0x2], R25 ;  /* 0x000002190c004986 */ /* 0x000fe2000c101524 */
[C---:B------:R-:W-:Y:S01]  /*3e90*/  ISETP.GT.AND P4, PT, R3.reuse, 0x1, P0 ;  /* 0x000000010300780c */ /* 0x040fe20000784270 */
[----:B------:R-:W-:Y:S01]  /*3ea0*/  @P1 IMAD.MOV.U32 R11, RZ, RZ, R5 ;  /* 0x000000ffff0b1224 */ /* 0x000fe200078e0005 */
[----:B------:R-:W-:Y:S01]  /*3eb0*/  F2FP.F16.F32.PACK_AB R31, RZ, R31 ;  /* 0x0000001fff1f723e */ /* 0x000fe200000000ff */
[----:B------:R-:W-:Y:S01]  /*3ec0*/  @P3 STG.E.U16 desc[UR36][R6.64], R26 ;  /* 0x0000001a06003986 */ /* 0x000fe2000c101524 */
[----:B------:R-:W-:Y:S01]  /*3ed0*/  ISETP.GT.AND P3, PT, R3, 0x8, P0 ;  /* 0x000000080300780c */ /* 0x000fe20000764270 */
[----:B------:R-:W-:Y:S01]  /*3ee0*/  IMAD.X R9, R5, 0x1, R15, P5 ;  /* 0x0000000105097824 */ /* 0x000fe200028e060f */
[----:B------:R-:W-:-:S07]  /*3ef0*/  ISETP.GT.AND P0, PT, R3, 0x9, P0 ;  /* 0x000000090300780c */ /* 0x000fce0000704270 */
[----:B------:R-:W-:Y:S04]  /*3f00*/  @P4 STG.E.U16 desc[UR36][R6.64+0x2], R27 ;  /* 0x0000021b06004986 */ /* 0x000fe8000c101524 */
[----:B------:R0:W-:Y:S04]  /*3f10*/  @P2 STG.E.U16 desc[UR36][R4.64+0x10], R28 ;  /* 0x0000101c04002986 */ /* 0x0001e8000c101524 */
[----:B------:R1:W-:Y:S04]  /*3f20*/  @P1 STG.E.U16 desc[UR36][R10.64+0x12], R29 ;  /* 0x0000121d0a001986 */ /* 0x0003e8000c101524 */
[----:B------:R1:W-:Y:S01]  /*3f30*/  @P3 STG.E.U16 desc[UR36][R8.64+0x10], R30 ;  /* 0x0000101e08003986 */ /* 0x0003e2000c101524 */
[----:B0-----:R-:W-:-:S02]  /*3f40*/  @P0 IMAD.MOV.U32 R4, RZ, RZ, R8 ;  /* 0x000000ffff040224 */ /* 0x001fc400078e0008 */
[----:B------:R-:W-:-:S05]  /*3f50*/  @P0 IMAD.MOV.U32 R5, RZ, RZ, R9 ;  /* 0x000000ffff050224 */ /* 0x000fca00078e0009 */
[----:B------:R1:W-:Y:S02]  /*3f60*/  @P0 STG.E.U16 desc[UR36][R4.64+0x12], R31 ;  /* 0x0000121f04000986 */ /* 0x0003e4000c101524 */
.L_x_60:
[----:B------:R-:W-:Y:S05]  /*3f70*/  BSYNC B0 ;  /* 0x0000000000007941 */ /* 0x000fea0003800000 */
.L_x_32:
[----:B------:R-:W-:Y:S01]  /*3f80*/  ULDC UR4, c[0x0][0xc] ;  /* 0x0000030000047ab9 */ /* 0x000fe20000000800 */
[----:B------:R-:W-:Y:S01]  /*3f90*/  ULDC UR5, c[0x0][0x10] ;  /* 0x0000040000057ab9 */ /* 0x000fe20000000800 */
[----:B01----:R-:W0:Y:S01]  /*3fa0*/  LDC R5, c[0x0][0x14] ;  /* 0x00000500ff057b82 */ /* 0x003e220000000800 */
[----:B------:R-:W-:Y:S01]  /*3fb0*/  UIMAD.WIDE.U32 UR4, UR4, UR5, URZ ;  /* 0x00000005040472a5 */ /* 0x000fe2000f8e003f */
[----:B------:R-:W-:Y:S02]  /*3fc0*/  IMAD.MOV.U32 R3, RZ, RZ, R17 ;  /* 0x000000ffff037224 */ /* 0x000fe400078e0011 */
[----:B------:R-:W-:Y:S02]  /*3fd0*/  IMAD.MOV.U32 R48, RZ, RZ, -0x1 ;  /* 0xffffffffff307424 */ /* 0x000fe400078e00ff */
[----:B------:R-:W-:Y:S02]  /*3fe0*/  IMAD.MOV.U32 R43, RZ, RZ, -0x1 ;  /* 0xffffffffff2b7424 */ /* 0x000fe400078e00ff */
[----:B0-----:R-:W-:-:S04]  /*3ff0*/  IMAD.WIDE.U32 R2, R5, UR4, R2 ;  /* 0x0000000405027c25 */ /* 0x001fc8000f8e0002 */
[----:B------:R-:W-:Y:S01]  /*4000*/  IMAD R5, R5, UR5, RZ ;  /* 0x0000000505057c24 */ /* 0x000fe2000f8e02ff */
[----:B------:R-:W-:Y:S02]  /*4010*/  ULDC.64 UR4, c[0x0][0x650] ;  /* 0x0001940000047ab9 */ /* 0x000fe40000000a00 */
[----:B------:R-:W-:Y:S01]  /*4020*/  ISETP.GE.U32.AND P0, PT, R2, UR4, PT ;  /* 0x0000000402007c0c */ /* 0x000fe2000bf06070 */
[----:B------:R-:W-:Y:S01]  /*4030*/  IMAD.IADD R17, R3, 0x1, R5 ;  /* 0x0000000103117824 */ /* 0x000fe200078e0205 */
[----:B------:R-:W-:-:S04]  /*4040*/  PRMT R3, RZ, 0x7610, R3 ;  /* 0x00007610ff037816 */ /* 0x000fc80000000003 */
[----:B------:R-:W-:-:S13]  /*4050*/  ISETP.GE.U32.AND.EX P0, PT, R17, UR5, PT, P0 ;  /* 0x0000000511007c0c */ /* 0x000fda000bf06100 */
[----:B------:R-:W-:Y:S05]  /*4060*/  @P0 BRA `(.L_x_61) ;  /* 0x0000000400680947 */ /* 0x000fea0003800000 */
[----:B--2---:R-:W0:Y:S01]  /*4070*/  S2R R12, SR_CTAID.X ;  /* 0x00000000000c7919 */ /* 0x004e220000002500 */
[----:B------:R-:W1:Y:S01]  /*4080*/  LDC.64 R10, c[0x0][0x628] ;  /* 0x00018a00ff0a7b82 */ /* 0x000e620000000a00 */
[----:B------:R-:W-:Y:S01]  /*4090*/  ULDC UR4, c[0x0][0x150] ;  /* 0x0000540000047ab9 */ /* 0x000fe20000000800 */
[----:B------:R-:W-:Y:S01]  /*40a0*/  IMAD.MOV.U32 R8, RZ, RZ, R2 ;  /* 0x000000ffff087224 */ /* 0x000fe200078e0002 */
[----:B------:R-:W2:Y:S01]  /*40b0*/  S2R R24, SR_CTAID.Y ;  /* 0x0000000000187919 */ /* 0x000ea20000002600 */
[----:B------:R-:W-:-:S04]  /*40c0*/  IMAD.MOV.U32 R9, RZ, RZ, R17 ;  /* 0x000000ffff097224 */ /* 0x000fc800078e0011 */
[----:B------:R-:W2:Y:S08]  /*40d0*/  LDC R21, c[0x0][0x144] ;  /* 0x00005100ff157b82 */ /* 0x000eb00000000800 */
[----:B------:R-:W2:Y:S08]  /*40e0*/  LDC R0, c[0x0][0x630] ;  /* 0x00018c00ff007b82 */ /* 0x000eb00000000800 */
[----:B------:R-:W2:Y:S01]  /*40f0*/  LDC.64 R14, c[0x0][0x620] ;  /* 0x00018800ff0e7b82 */ /* 0x000ea20000000a00 */
[----:B-1----:R-:W-:-:S04]  /*4100*/  ISETP.NE.U32.AND P0, PT, R10, RZ, PT ;  /* 0x000000ff0a00720c */ /* 0x002fc80003f05070 */
[----:B------:R-:W-:Y:S02]  /*4110*/  ISETP.NE.AND.EX P0, PT, R11, RZ, PT, P0 ;  /* 0x000000ff0b00720c */ /* 0x000fe40003f05300 */
[----:B0-----:R-:W-:-:S05]  /*4120*/  I2FP.F32.U32 R3, R12 ;  /* 0x0000000c00037245 */ /* 0x001fca0000201000 */
[----:B------:R-:W-:-:S04]  /*4130*/  FMUL R3, R3, UR4 ;  /* 0x0000000403037c20 */ /* 0x000fc80008400000 */
[----:B------:R0:W1:Y:S02]  /*4140*/  F2I.U32.TRUNC.NTZ R20, R3 ;  /* 0x0000000300147305 */ /* 0x000064000020f000 */
[----:B------:R-:W-:Y:S05]  /*4150*/  @!P0 BRA `(.L_x_62) ;  /* 0x0000000000288947 */ /* 0x000fea0003800000 */
[----:B0-----:R-:W0:Y:S02]  /*4160*/  LDC R3, c[0x0][0x634] ;  /* 0x00018d00ff037b82 */ /* 0x001e240000000800 */
[----:B0-----:R-:W-:-:S05]  /*4170*/  IADD3 R3, P0, R2, R3, RZ ;  /* 0x0000000302037210 */ /* 0x001fca0007f1e0ff */
[----:B------:R-:W-:-:S04]  /*4180*/  IMAD.X R13, RZ, RZ, R17, P0 ;  /* 0x000000ffff0d7224 */ /* 0x000fc800000e0611 */
[----:B------:R-:W-:-:S04]  /*4190*/  IMAD.WIDE.U32 R4, R13, R10, RZ ;  /* 0x0000000a0d047225 */ /* 0x000fc800078e00ff */
[----:B---3--:R-:W-:-:S04]  /*41a0*/  IMAD.WIDE.U32 R6, P0, R3, R11, R4 ;  /* 0x0000000b03067225 */ /* 0x008fc80007800004 */
[----:B------:R-:W-:-:S04]  /*41b0*/  IMAD.WIDE.U32 R4, R3, R10, RZ ;  /* 0x0000000a03047225 */ /* 0x000fc800078e00ff */
[----:B------:R-:W-:Y:S01]  /*41c0*/  IMAD.X R9, RZ, RZ, RZ, P0 ;  /* 0x000000ffff097224 */ /* 0x000fe200000e06ff */
[----:B------:R-:W-:Y:S01]  /*41d0*/  IADD3 RZ, P0, R5, R6, RZ ;  /* 0x0000000605ff7210 */ /* 0x000fe20007f1e0ff */
[----:B------:R-:W-:-:S04]  /*41e0*/  IMAD.MOV.U32 R8, RZ, RZ, R7 ;  /* 0x000000ffff087224 */ /* 0x000fc800078e0007 */
[----:B------:R-:W-:-:S08]  /*41f0*/  IMAD.WIDE.U32.X R8, R13, R11, R8, P0 ;  /* 0x0000000b0d087225 */ /* 0x000fd000000e0408 */
.L_x_62:
[-CC-:B--2---:R-:W-:Y:S01]  /*4200*/  SHF.R.U64 R43, R8, R0.reuse, R9.reuse ;  /* 0x00000000082b7219 */ /* 0x184fe20000001209 */
[----:B------:R-:W2:Y:S01]  /*4210*/  LDC.64 R28, c[0x0][0x640] ;  /* 0x00019000ff1c7b82 */ /* 0x000ea20000000a00 */
[----:B------:R-:W-:Y:S01]  /*4220*/  SHF.R.U32.HI R0, RZ, R0, R9 ;  /* 0x00000000ff007219 */ /* 0x000fe20000011609 */
[----:B-1----:R-:W-:Y:S01]  /*4230*/  IMAD.MOV R20, RZ, RZ, -R20 ;  /* 0x000000ffff147224 */ /* 0x002fe200078e0a14 */
[----:B---3--:R-:W-:Y:S01]  /*4240*/  IADD3 R7, P0, RZ, -R43, RZ ;  /* 0x8000002bff077210 */ /* 0x008fe20007f1e0ff */
[----:B------:R-:W-:Y:S02]  /*4250*/  ULDC UR4, c[0x0][0x154] ;  /* 0x0000550000047ab9 */ /* 0x000fe40000000800 */
[----:B------:R-:W-:Y:S02]  /*4260*/  IMAD R21, R21, R20, R12 ;  /* 0x0000001415157224 */ /* 0x000fe400078e020c */
[----:B------:R-:W1:Y:S01]  /*4270*/  LDC R6, c[0x0][0x618] ;  /* 0x00018600ff067b82 */ /* 0x000e620000000800 */
[----:B0-----:R-:W-:-:S04]  /*4280*/  IMAD.X R3, RZ, RZ, ~R0, P0 ;  /* 0x000000ffff037224 */ /* 0x001fc800000e0e00 */
[-C--:B------:R-:W-:Y:S02]  /*4290*/  IMAD R0, R3, R14.reuse, RZ ;  /* 0x0000000e03007224 */ /* 0x080fe400078e02ff */
[----:B------:R-:W-:Y:S01]  /*42a0*/  IMAD.MOV.U32 R3, RZ, RZ, R17 ;  /* 0x000000ffff037224 */ /* 0x000fe200078e0011 */
[----:B------:R-:W0:Y:S01]  /*42b0*/  LDC R8, c[0x0][0x608] ;  /* 0x00018200ff087b82 */ /* 0x000e220000000800 */
[----:B------:R-:W-:-:S04]  /*42c0*/  IMAD.WIDE.U32 R4, R7, R14, R2 ;  /* 0x0000000e07047225 */ /* 0x000fc800078e0002 */
[----:B------:R-:W-:-:S03]  /*42d0*/  IMAD R3, R7, R15, R0 ;  /* 0x0000000f07037224 */ /* 0x000fc600078e0200 */
[----:B------:R-:W3:Y:S01]  /*42e0*/  LDC R26, c[0x0][0x658] ;  /* 0x00019600ff1a7b82 */ /* 0x000ee20000000800 */
[----:B------:R-:W-:Y:S01]  /*42f0*/  I2FP.F32.U32 R0, R24 ;  /* 0x0000001800007245 */ /* 0x000fe20000201000 */
[----:B------:R-:W-:Y:S01]  /*4300*/  IMAD.MOV.U32 R7, RZ, RZ, 0x1 ;  /* 0x00000001ff077424 */ /* 0x000fe200078e00ff */
[----:B--2---:R-:W-:Y:S01]  /*4310*/  ISETP.NE.U32.AND P0, PT, R28, RZ, PT ;  /* 0x000000ff1c00720c */ /* 0x004fe20003f05070 */
[----:B------:R-:W-:Y:S02]  /*4320*/  IMAD.IADD R3, R5, 0x1, R3 ;  /* 0x0000000105037824 */ /* 0x000fe400078e0203 */
[----:B------:R-:W-:Y:S01]  /*4330*/  FMUL R0, R0, UR4 ;  /* 0x0000000400007c20 */ /* 0x000fe20008400000 */
[----:B------:R-:W-:Y:S01]  /*4340*/  ISETP.NE.AND.EX P0, PT, R29, RZ, PT, P0 ;  /* 0x000000ff1d00720c */ /* 0x000fe20003f05300 */
[----:B------:R-:W2:Y:S01]  /*4350*/  LDC R15, c[0x0][0x148] ;  /* 0x00005200ff0f7b82 */ /* 0x000ea20000000800 */
[-CC-:B-1----:R-:W-:Y:S01]  /*4360*/  SHF.R.U64 R12, R4, R6.reuse, R3.reuse ;  /* 0x00000006040c7219 */ /* 0x182fe20000001203 */
[----:B------:R1:W1:Y:S01]  /*4370*/  F2I.U32.TRUNC.NTZ R13, R0 ;  /* 0x00000000000d7305 */ /* 0x000262000020f000 */
[----:B------:R-:W-:Y:S01]  /*4380*/  SHF.R.U32.HI R3, RZ, R6, R3 ;  /* 0x00000006ff037219 */ /* 0x000fe20000011603 */
[----:B------:R-:W-:-:S04]  /*4390*/  IMAD.MOV.U32 R5, RZ, RZ, -0x1 ;  /* 0xffffffffff057424 */ /* 0x000fc800078e00ff */
[----:B------:R-:W1:Y:S01]  /*43a0*/  LDC R20, c[0x0][0x600] ;  /* 0x00018000ff147b82 */ /* 0x000e620000000800 */
[-CC-:B0-----:R-:W-:Y:S02]  /*43b0*/  SHF.R.U64 R10, R12, R8.reuse, R3.reuse ;  /* 0x000000080c0a7219 */ /* 0x181fe40000001203 */
[----:B------:R-:W-:-:S05]  /*43c0*/  SHF.R.U32.HI R3, RZ, R8, R3 ;  /* 0x00000008ff037219 */ /* 0x000fca0000011603 */
[----:B------:R-:W0:Y:S01]  /*43d0*/  LDC R27, c[0x0][0x648] ;  /* 0x00019200ff1b7b82 */ /* 0x000e220000000800 */
[-C--:B---3--:R-:W-:Y:S02]  /*43e0*/  SHF.L.U32 R4, R5, R26.reuse, RZ ;  /* 0x0000001a05047219 */ /* 0x088fe400000006ff */
[-CC-:B------:R-:W-:Y:S02]  /*43f0*/  SHF.R.U64 R14, R10, R26.reuse, R3.reuse ;  /* 0x0000001a0a0e7219 */ /* 0x180fe40000001203 */
[----:B------:R-:W-:Y:S02]  /*4400*/  SHF.R.U32.HI R5, RZ, R26, R3 ;  /* 0x0000001aff057219 */ /* 0x000fe40000011603 */
[----:B------:R-:W-:Y:S01]  /*4410*/  LOP3.LUT R25, RZ, R4, RZ, 0x33, !PT ;  /* 0x00000004ff197212 */ /* 0x000fe200078e33ff */
[----:B------:R-:W3:Y:S01]  /*4420*/  LDC R30, c[0x0][0x638] ;  /* 0x00018e00ff1e7b82 */ /* 0x000ee20000000800 */
[----:B------:R-:W-:Y:S01]  /*4430*/  SHF.L.U32 R26, R7, R26, RZ ;  /* 0x0000001a071a7219 */ /* 0x000fe200000006ff */
[----:B------:R-:W-:-:S06]  /*4440*/  IMAD.MOV.U32 R4, RZ, RZ, R14 ;  /* 0x000000ffff047224 */ /* 0x000fcc00078e000e */
[----:B------:R-:W0:Y:S01]  /*4450*/  LDC R31, c[0x0][0x610] ;  /* 0x00018400ff1f7b82 */ /* 0x000e220000000800 */
        /* <DEDUP_REMOVED lines=11> */
.L_x_63:
[----:B------:R-:W-:Y:S01]  /*4510*/  ISETP.NE.AND P0, PT, R16, 0x1, PT ;  /* 0x000000011000780c */ /* 0x000fe20003f05270 */
[----:B-1----:R-:W-:Y:S01]  /*4520*/  VIADD R7, R20, 0xffffffff ;  /* 0xffffffff14077836 */ /* 0x002fe20000000000 */
[----:B0-----:R-:W-:Y:S01]  /*4530*/  SHF.R.U64 R0, R4, R27, R5 ;  /* 0x0000001b04007219 */ /* 0x001fe20000001205 */
[----:B------:R-:W-:Y:S01]  /*4540*/  IMAD.MOV R13, RZ, RZ, -R13 ;  /* 0x000000ffff0d7224 */ /* 0x000fe200078e0a0d */
[----:B------:R-:W-:Y:S01]  /*4550*/  LOP3.LUT R5, R10, R25, RZ, 0xc0, !PT ;  /* 0x000000190a057212 */ /* 0x000fe200078ec0ff */
[----:B------:R-:W-:Y:S01]  /*4560*/  IMAD.MOV.U32 R4, RZ, RZ, 0x1 ;  /* 0x00000001ff047424 */ /* 0x000fe200078e00ff */
[----:B------:R-:W-:Y:S01]  /*4570*/  LOP3.LUT R12, R12, R7, RZ, 0xc0, !PT ;  /* 0x000000070c0c7212 */ /* 0x000fe200078ec0ff */
[----:B------:R-:W-:Y:S02]  /*4580*/  IMAD.MOV R3, RZ, RZ, -R0 ;  /* 0x000000ffff037224 */ /* 0x000fe400078e0a00 */
[----:B------:R-:W-:Y:S02]  /*4590*/  IMAD R0, R26, R0, R5 ;  /* 0x000000001a007224 */ /* 0x000fe400078e0205 */
[----:B---3--:R-:W-:-:S02]  /*45a0*/  IMAD R3, R3, R30, R14 ;  /* 0x0000001e03037224 */ /* 0x008fc400078e020e */
[----:B--2---:R-:W-:Y:S02]  /*45b0*/  @P0 IMAD R21, R15, R13, R24 ;  /* 0x0000000d0f150224 */ /* 0x004fe400078e0218 */
[----:B------:R-:W-:Y:S01]  /*45c0*/  IMAD R5, R3, R20, R12 ;  /* 0x0000001403057224 */ /* 0x000fe200078e020c */
[----:B------:R-:W-:Y:S01]  /*45d0*/  PRMT R3, R4, 0x7610, R3 ;  /* 0x0000761004037816 */ /* 0x000fe20000000003 */
[----:B------:R-:W-:-:S05]  /*45e0*/  IMAD R0, R0, R31, R21 ;  /* 0x0000001f00007224 */ /* 0x000fca00078e0215 */
[----:B------:R-:W-:Y:S02]  /*45f0*/  SEL R48, R5, R0, !P0 ;  /* 0x0000000005307207 */ /* 0x000fe40004000000 */
[----:B------:R-:W-:-:S07]  /*4600*/  SEL R0, R0, R5, !P0 ;  /* 0x0000000500007207 */ /* 0x000fce0004000000 */
.L_x_61:
[----:B------:R-:W-:Y:S01]  /*4610*/  LOP3.LUT P0, RZ, R3, 0xff, RZ, 0xc0, !PT ;  /* 0x000000ff03ff7812 */ /* 0x000fe2000780c0ff */
[----:B-----5:R-:W-:-:S12]  /*4620*/  IMAD.MOV.U32 R47, RZ, RZ, R0 ;  /* 0x000000ffff2f7224 */ /* 0x020fd800078e0000 */
[----:B------:R-:W-:Y:S05]  /*4630*/  @P0 BRA `(.L_x_64) ;  /* 0xffffffcc00180947 */ /* 0x000fea000383ffff */
[----:B------:R-:W-:Y:S05]  /*4640*/  EXIT ;  /* 0x000000000000794d */ /* 0x000fea0003800000 */
.L_x_7:
[----:B0-----:R-:W-:Y:S01]  /*4650*/  ULDC.64 UR4, c[0x0][0x650] ;  /* 0x0001940000047ab9 */ /* 0x001fe20000000a00 */
        /* <DEDUP_REMOVED lines=25> */
.L_x_66:
[----:B------:R-:W0:Y:S01]  /*47f0*/  LDC.64 R28, c[0x0][0x640] ;  /* 0x00019000ff1c7b82 */ /* 0x000e220000000a00 */
[-CC-:B------:R-:W-:Y:S01]  /*4800*/  SHF.R.U64 R23, R14, R6.reuse, R15.reuse ;  /* 0x000000060e177219 */ /* 0x180fe2000000120f */
[----:B------:R-:W-:Y:S01]  /*4810*/  IMAD.MOV.U32 R10, RZ, RZ, R2 ;  /* 0x000000ffff0a7224 */ /* 0x000fe200078e0002 */
[----:B------:R-:W-:Y:S01]  /*4820*/  SHF.R.U32.HI R6, RZ, R6, R15 ;  /* 0x00000006ff067219 */ /* 0x000fe2000001160f */
[----:B------:R-:W-:Y:S01]  /*4830*/  IMAD.MOV.U32 R30, RZ, RZ, 0x1 ;  /* 0x00000001ff1e7424 */ /* 0x000fe200078e00ff */
[----:B------:R-:W-:-:S03]  /*4840*/  IADD3 R13, P0, RZ, -R23, RZ ;  /* 0x80000017ff0d7210 */ /* 0x000fc60007f1e0ff */
[----:B------:R-:W1:Y:S02]  /*4850*/  LDC R12, c[0x0][0x618] ;  /* 0x00018600ff0c7b82 */ /* 0x000e640000000800 */
[----:B------:R-:W-:-:S04]  /*4860*/  IMAD.X R11, RZ, RZ, ~R6, P0 ;  /* 0x000000ffff0b7224 */ /* 0x000fc800000e0e06 */
[-C--:B------:R-:W-:Y:S02]  /*4870*/  IMAD R6, R11, R24.reuse, RZ ;  /* 0x000000180b067224 */ /* 0x080fe400078e02ff */
[----:B------:R-:W2:Y:S01]  /*4880*/  LDC R14, c[0x0][0x608] ;  /* 0x00018200ff0e7b82 */ /* 0x000ea20000000800 */
[----:B------:R-:W-:Y:S02]  /*4890*/  IMAD.MOV.U32 R11, RZ, RZ, R17 ;  /* 0x000000ffff0b7224 */ /* 0x000fe400078e0011 */
[----:B------:R-:W-:-:S05]  /*48a0*/  IMAD.WIDE.U32 R10, R13, R24, R10 ;  /* 0x000000180d0a7225 */ /* 0x000fca00078e000a */
[----:B------:R-:W3:Y:S01]  /*48b0*/  LDC R27, c[0x0][0x658] ;  /* 0x00019600ff1b7b82 */ /* 0x000ee20000000800 */
[----:B------:R-:W-:Y:S01]  /*48c0*/  IMAD R13, R13, R25, R6 ;  /* 0x000000190d0d7224 */ /* 0x000fe200078e0206 */
[----:B0-----:R-:W-:-:S03]  /*48d0*/  ISETP.NE.U32.AND P0, PT, R28, RZ, PT ;  /* 0x000000ff1c00720c */ /* 0x001fc60003f05070 */
[----:B------:R-:W-:Y:S01]  /*48e0*/  IMAD.IADD R11, R11, 0x1, R13 ;  /* 0x000000010b0b7824 */ /* 0x000fe200078e020d */
[----:B------:R-:W-:Y:S02]  /*48f0*/  ISETP.NE.AND.EX P0, PT, R29, RZ, PT, P0 ;  /* 0x000000ff1d00720c */ /* 0x000fe40003f05300 */
[----:B------:R-:W0:Y:S02]  /*4900*/  LDC R22, c[0x0][0x600] ;  /* 0x00018000ff167b82 */ /* 0x000e240000000800 */
[-CC-:B-1----:R-:W-:Y:S01]  /*4910*/  SHF.R.U64 R8, R10, R12.reuse, R11.reuse ;  /* 0x0000000c0a087219 */ /* 0x182fe2000000120b */
[----:B------:R-:W-:Y:S01]  /*4920*/  IMAD.MOV.U32 R10, RZ, RZ, -0x1 ;  /* 0xffffffffff0a7424 */ /* 0x000fe200078e00ff */
[----:B------:R-:W-:-:S04]  /*4930*/  SHF.R.U32.HI R11, RZ, R12, R11 ;  /* 0x0000000cff0b7219 */ /* 0x000fc8000001160b */
[----:B------:R-:W1:Y:S01]  /*4940*/  LDC R24, c[0x0][0x648] ;  /* 0x00019200ff187b82 */ /* 0x000e620000000800 */
[-CC-:B--2---:R-:W-:Y:S02]  /*4950*/  SHF.R.U64 R21, R8, R14.reuse, R11.reuse ;  /* 0x0000000e08157219 */ /* 0x184fe4000000120b */
[----:B------:R-:W-:-:S05]  /*4960*/  SHF.R.U32.HI R6, RZ, R14, R11 ;  /* 0x0000000eff067219 */ /* 0x000fca000001160b */
[----:B------:R-:W2:Y:S01]  /*4970*/  LDC R26, c[0x0][0x638] ;  /* 0x00018e00ff1a7b82 */ /* 0x000ea20000000800 */
[-C--:B---3--:R-:W-:Y:S02]  /*4980*/  SHF.L.U32 R10, R10, R27.reuse, RZ ;  /* 0x0000001b0a0a7219 */ /* 0x088fe400000006ff */
[-CC-:B------:R-:W-:Y:S02]  /*4990*/  SHF.R.U64 R25, R21, R27.reuse, R6.reuse ;  /* 0x0000001b15197219 */ /* 0x180fe40000001206 */
[----:B------:R-:W-:Y:S02]  /*49a0*/  LOP3.LUT R32, RZ, R10, RZ, 0x33, !PT ;  /* 0x0000000aff207212 */ /* 0x000fe400078e33ff */
[----:B------:R-:W-:Y:S01]  /*49b0*/  SHF.R.U32.HI R11, RZ, R27, R6 ;  /* 0x0000001bff0b7219 */ /* 0x000fe20000011606 */
[----:B------:R-:W3:Y:S01]  /*49c0*/  LDC R31, c[0x0][0x610] ;  /* 0x00018400ff1f7b82 */ /* 0x000ee20000000800 */
[----:B------:R-:W-:Y:S01]  /*49d0*/  IMAD.MOV.U32 R10, RZ, RZ, R25 ;  /* 0x000000ffff0a7224 */ /* 0x000fe200078e0019 */
[----:B------:R-:W-:Y:S06]  /*49e0*/  @!P0 BRA `(.L_x_67) ;  /* 0x0000000000288947 */ /* 0x000fec0003800000 */
        /* <DEDUP_REMOVED lines=10> */
.L_x_67:
[----:B------:R-:W-:Y:S02]  /*4a90*/  ISETP.NE.AND P0, PT, R16, 0x1, PT ;  /* 0x000000011000780c */ /* 0x000fe40003f05270 */
[----:B-1----:R-:W-:Y:S01]  /*4aa0*/  SHF.R.U64 R6, R10, R24, R11 ;  /* 0x000000180a067219 */ /* 0x002fe2000000120b */
[----:B0-----:R-:W-:Y:S01]  /*4ab0*/  VIADD R11, R22, 0xffffffff ;  /* 0xffffffff160b7836 */ /* 0x001fe20000000000 */
[----:B------:R-:W-:Y:S02]  /*4ac0*/  SHF.L.U32 R30, R30, R27, RZ ;  /* 0x0000001b1e1e7219 */ /* 0x000fe400000006ff */
[----:B------:R-:W-:Y:S01]  /*4ad0*/  LOP3.LUT R5, R21, R32, RZ, 0xc0, !PT ;  /* 0x0000002015057212 */ /* 0x000fe200078ec0ff */
[----:B------:R-:W-:-:S04]  /*4ae0*/  IMAD.MOV R10, RZ, RZ, -R6 ;  /* 0x000000ffff0a7224 */ /* 0x000fc800078e0a06 */
[----:B------:R-:W-:Y:S01]  /*4af0*/  IMAD R6, R30, R6, R5 ;  /* 0x000000061e067224 */ /* 0x000fe200078e0205 */
[----:B------:R-:W-:Y:S01]  /*4b00*/  LOP3.LUT R5, R8, R11, RZ, 0xc0, !PT ;  /* 0x0000000b08057212 */ /* 0x000fe200078ec0ff */
[----:B------:R-:W-:Y:S02]  /*4b10*/  @P0 IMAD R7, R9, R20, R4 ;  /* 0x0000001409070224 */ /* 0x000fe400078e0204 */
[----:B--2---:R-:W-:Y:S02]  /*4b20*/  IMAD R4, R10, R26, R25 ;  /* 0x0000001a0a047224 */ /* 0x004fe400078e0219 */
[----:B---3--:R-:W-:Y:S02]  /*4b30*/  IMAD R7, R6, R31, R7 ;  /* 0x0000001f06077224 */ /* 0x008fe400078e0207 */
[----:B------:R-:W-:Y:S02]  /*4b40*/  IMAD R4, R4, R22, R5 ;  /* 0x0000001604047224 */ /* 0x000fe400078e0205 */
[----:B------:R-:W-:-:S02]  /*4b50*/  IMAD.MOV.U32 R8, RZ, RZ, 0x1 ;  /* 0x00000001ff087424 */ /* 0x000fc400078e00ff */
[----:B------:R-:W-:Y:S01]  /*4b60*/  IMAD.MOV.U32 R6, RZ, RZ, R23 ;  /* 0x000000ffff067224 */ /* 0x000fe200078e0017 */
[----:B------:R-:W-:Y:S02]  /*4b70*/  SEL R21, R4, R7, !P0 ;  /* 0x0000000704157207 */ /* 0x000fe40004000000 */
[----:B------:R-:W-:-:S07]  /*4b80*/  SEL R22, R7, R4, !P0 ;  /* 0x0000000407167207 */ /* 0x000fce0004000000 */
.L_x_65:
[----:B------:R-:W-:-:S08]  /*4b90*/  NOP ;  /* 0x0000000000007918 */ /* 0x000fd00000000000 */
[----:B------:R-:W0:-:S00]  /*4ba0*/  USETMAXREG.DEALLOC.CTAPOOL 0x28 ;  /* 0x00000028000079c8 */ /* 0x000e0000080e0500 */
[----:B0-----:R-:W-:-:S13]  /*4bb0*/  ISETP.NE.AND P0, PT, R3, RZ, PT ;  /* 0x000000ff0300720c */ /* 0x001fda0003f05270 */
[----:B------:R-:W-:Y:S05]  /*4bc0*/  @P0 EXIT ;  /* 0x000000000000094d */ /* 0x000fea0003800000 */
[----:B------:R-:W-:Y:S01]  /*4bd0*/  LOP3.LUT P0, RZ, R8, 0xff, RZ, 0xc0, !PT ;  /* 0x000000ff08ff7812 */ /* 0x000fe2000780c0ff */
[----:B------:R-:W-:Y:S02]  /*4be0*/  IMAD.MOV.U32 R8, RZ, RZ, 0x1 ;  /* 0x00000001ff087424 */ /* 0x000fe400078e00ff */
[----:B------:R-:W-:-:S10]  /*4bf0*/  IMAD.MOV.U32 R9, RZ, RZ, RZ ;  /* 0x000000ffff097224 */ /* 0x000fd400078e00ff */
[----:B------:R-:W-:Y:S05]  /*4c00*/  @!P0 BRA `(.L_x_68) ;  /* 0x0000000c007c8947 */ /* 0x000fea0003800000 */
[----:B------:R-:W0:Y:S01]  /*4c10*/  LDC R3, c[0x0][0x28c] ;  /* 0x0000a300ff037b82 */ /* 0x000e220000000800 */
[----:B------:R-:W1:Y:S01]  /*4c20*/  S2R R13, SR_CgaCtaId ;  /* 0x00000000000d7919 */ /* 0x000e620000008800 */
[----:B------:R-:W-:Y:S01]  /*4c30*/  ULDC UR5, c[0x0][0x658] ;  /* 0x0001960000057ab9 */ /* 0x000fe20000000800 */
[----:B------:R-:W-:Y:S01]  /*4c40*/  UMOV UR7, 0xffffffff ;  /* 0xffffffff00077882 */ /* 0x000fe20000000000 */
[----:B------:R-:W-:Y:S01]  /*4c50*/  ULDC UR6, c[0x0][0xc] ;  /* 0x0000030000067ab9 */ /* 0x000fe20000000800 */
[----:B------:R-:W-:Y:S01]  /*4c60*/  USHF.L.U32 UR9, UR7, UR5, URZ ;  /* 0x0000000507097299 */ /* 0x000fe2000800063f */
[----:B------:R-:W-:Y:S01]  /*4c70*/  BSSY B0, `(.L_x_68) ;  /* 0x00000d8000007945 */ /* 0x000fe20003800000 */
[----:B------:R-:W-:Y:S01]  /*4c80*/  UMOV UR8, 0x1 ;  /* 0x0000000100087882 */ /* 0x000fe20000000000 */
[----:B------:R-:W-:Y:S01]  /*4c90*/  ULDC UR7, c[0x0][0x10] ;  /* 0x0000040000077ab9 */ /* 0x000fe20000000800 */
[----:B------:R-:W-:Y:S01]  /*4ca0*/  USHF.L.U32 UR5, UR8, UR5, URZ ;  /* 0x0000000508057299 */ /* 0x000fe2000800063f */
[----:B------:R-:W-:Y:S01]  /*4cb0*/  IMAD.MOV.U32 R11, RZ, RZ, 0x1 ;  /* 0x00000001ff0b7424 */ /* 0x000fe200078e00ff */
[----:B------:R-:W-:Y:S01]  /*4cc0*/  UIMAD.WIDE.U32 UR6, UR6, UR7, URZ ;  /* 0x00000007060672a5 */ /* 0x000fe2000f8e003f */
[----:B------:R-:W-:Y:S01]  /*4cd0*/  LOP3.LUT R20, R18, 0x2, RZ, 0xfc, !PT ;  /* 0x0000000212147812 */ /* 0x000fe200078efcff */
[----:B------:R-:W-:Y:S01]  /*4ce0*/  ULDC UR8, c[0x0][0x14] ;  /* 0x0000050000087ab9 */ /* 0x000fe20000000800 */
[----:B------:R-:W-:Y:S01]  /*4cf0*/  IMAD.MOV.U32 R8, RZ, RZ, 0x1 ;  /* 0x00000001ff087424 */ /* 0x000fe200078e00ff */
[----:B------:R-:W-:Y:S01]  /*4d00*/  UIMAD.WIDE.U32 UR30, UR6, UR8, URZ ;  /* 0x00000008061e72a5 */ /* 0x000fe2000f8e003f */
[----:B------:R-:W-:Y:S01]  /*4d10*/  IMAD.MOV.U32 R9, RZ, RZ, RZ ;  /* 0x000000ffff097224 */ /* 0x000fe200078e00ff */
[----:B------:R-:W-:Y:S01]  /*4d20*/  UIMAD UR7, UR7, UR8, URZ ;  /* 0x00000008070772a4 */ /* 0x000fe2000f8e023f */
[----:B------:R-:W-:Y:S01]  /*4d30*/  ULDC UR4, c[0x0][0x600] ;  /* 0x0001800000047ab9 */ /* 0x000fe20000000800 */
[----:B------:R-:W-:-:S02]  /*4d40*/  ULOP3.LUT UR6, URZ, UR9, URZ, 0x33, !UPT ;  /* 0x000000093f067292 */ /* 0x000fc4000f8e333f */
[----:B------:R-:W-:Y:S01]  /*4d50*/  UIADD3 UR4, UR4, -0x1, URZ ;  /* 0xffffffff04047890 */ /* 0x000fe2000fffe03f */
[----:B0-----:R-:W-:Y:S01]  /*4d60*/  VIADD R3, R3, 0x7f ;  /* 0x0000007f03037836 */ /* 0x001fe20000000000 */
[----:B------:R-:W-:Y:S01]  /*4d70*/  UIADD3 UR7, UR31, UR7, URZ ;  /* 0x000000071f077290 */ /* 0x000fe2000fffe03f */
[----:B------:R-:W-:-:S03]  /*4d80*/  ULDC.64 UR38, c[0x0][0x198] ;  /* 0x0000660000267ab9 */ /* 0x000fc60000000a00 */
[----:B------:R-:W-:-:S04]  /*4d90*/  SHF.R.S32.HI R4, RZ, 0x1f, R3 ;  /* 0x0000001fff047819 */ /* 0x000fc80000011403 */
[----:B------:R-:W-:Y:S01]  /*4da0*/  LEA.HI R4, R4, R3, RZ, 0x7 ;  /* 0x0000000304047211 */ /* 0x000fe200078f38ff */
[C---:B-1----:R-:W-:Y:S02]  /*4db0*/  IMAD.SHL.U32 R12, R13.reuse, 0x8, RZ ;  /* 0x000000080d0c7824 */ /* 0x042fe400078e00ff */
[----:B------:R-:W-:Y:S01]  /*4dc0*/  IMAD.SHL.U32 R13, R13, 0x200, RZ ;  /* 0x000002000d0d7824 */ /* 0x000fe200078e00ff */
[----:B------:R-:W-:Y:S02]  /*4dd0*/  SHF.R.S32.HI R10, RZ, 0x7, R4 ;  /* 0x00000007ff0a7819 */ /* 0x000fe40000011404 */
[----:B------:R-:W-:Y:S02]  /*4de0*/  LOP3.LUT R12, R12, 0x8, RZ, 0xc0, !PT ;  /* 0x000000080c0c7812 */ /* 0x000fe400078ec0ff */
[----:B------:R-:W-:Y:S01]  /*4df0*/  LOP3.LUT R13, R13, 0x200, RZ, 0xc0, !PT ;  /* 0x000002000d0d7812 */ /* 0x000fe200078ec0ff */
[----:B------:R-:W-:-:S07]  /*4e00*/  VIADD R19, R10, 0x1 ;  /* 0x000000010a137836 */ /* 0x000fce0000000000 */
.L_x_79:
[----:B------:R-:W-:-:S03]  /*4e10*/  UMOV UR8, 0xffffffff ;  /* 0xffffffff00087882 */ /* 0x000fc60000000000 */
[----:B------:R-:W-:Y:S05]  /*4e20*/  BRA.DIV UR8, `(.L_x_69) ;  /* 0x0000000e08dc7947 */ /* 0x000fea000b800000 */
[----:B------:R-:W-:-:S13]  /*4e30*/  ELECT P6, URZ, PT ;  /* 0x00000000003f782f */ /* 0x000fda00038c0000 */
.L_x_90:
[----:B------:R-:W0:Y:S01]  /*4e40*/  LDC R3, c[0x0][0x28c] ;  /* 0x0000a300ff037b82 */ /* 0x000e220000000800 */
[----:B------:R-:W-:Y:S01]  /*4e50*/  BSSY B1, `(.L_x_70) ;  /* 0x0000044000017945 */ /* 0x000fe20003800000 */
[----:B0-----:R-:W-:-:S13]  /*4e60*/  ISETP.LT.OR P6, PT, R3, 0x1, !P6 ;  /* 0x000000010300780c */ /* 0x001fda00077c1670 */
[----:B------:R-:W-:Y:S05]  /*4e70*/  @P6 BRA `(.L_x_71) ;  /* 0x0000000400046947 */ /* 0x000fea0003800000 */
[----:B------:R-:W-:Y:S02]  /*4e80*/  IMAD R22, R22, 0xc0, RZ ;  /* 0x000000c016167824 */ /* 0x000fe400078e02ff */
[----:B------:R-:W-:Y:S02]  /*4e90*/  IMAD R21, R21, 0x10, R12 ;  /* 0x0000001015157824 */ /* 0x000fe400078e020c */
[----:B------:R-:W-:Y:S02]  /*4ea0*/  IMAD.MOV.U32 R23, RZ, RZ, RZ ;  /* 0x000000ffff177224 */ /* 0x000fe400078e00ff */
[----:B------:R-:W-:Y:S02]  /*4eb0*/  IMAD.MOV.U32 R3, RZ, RZ, R19 ;  /* 0x000000ffff037224 */ /* 0x000fe400078e0013 */
[----:B------:R-:W-:Y:S02]  /*4ec0*/  IMAD.MOV.U32 R4, RZ, RZ, R8 ;  /* 0x000000ffff047224 */ /* 0x000fe400078e0008 */
[----:B------:R-:W-:-:S07]  /*4ed0*/  IMAD.MOV.U32 R14, RZ, RZ, R9 ;  /* 0x000000ffff0e7224 */ /* 0x000fce00078e0009 */
.L_x_74:
[----:B------:R-:W0:Y:S01]  /*4ee0*/  S2R R24, SR_CgaCtaId ;  /* 0x0000000000187919 */ /* 0x000e220000008800 */
[----:B------:R-:W-:Y:S02]  /*4ef0*/  MOV R5, 0x400 ;  /* 0x0000040000057802 */ /* 0x000fe40000000f00 */
[----:B------:R-:W-:-:S13]  /*4f00*/  ISETP.NE.AND P1, PT, R0, RZ, PT ;  /* 0x000000ff0000720c */ /* 0x000fda0003f25270 */
[----:B------:R-:W1:Y:S01]  /*4f10*/  @!P1 LDC R7, c[0x0][0x500] ;  /* 0x00014000ff079b82 */ /* 0x000e620000000800 */
[----:B0-----:R-:W-:Y:S02]  /*4f20*/  LEA R15, R24, R5, 0x18 ;  /* 0x00000005180f7211 */ /* 0x001fe400078ec0ff */
[----:B------:R-:W-:-:S03]  /*4f30*/  SHF.L.U32 R5, R4, 0x1f, RZ ;  /* 0x0000001f04057819 */ /* 0x000fc600000006ff */
[----:B------:R-:W-:-:S04]  /*4f40*/  IMAD R24, R14, 0x8, R15 ;  /* 0x000000080e187824 */ /* 0x000fc800078e020f */
[----:B------:R-:W0:Y:S02]  /*4f50*/  SYNCS.PHASECHK.TRANS64.TRYWAIT P0, [R24+URZ+0x20], R5 ;  /* 0x00002005180075a7 */ /* 0x000e24000800017f */
[----:B01----:R-:W-:Y:S05]  /*4f60*/  @!P0 BRA `(.L_x_72) ;  /* 0x0000000c00ac8947 */ /* 0x003fea0003800000 */
.L_x_91:
[----:B0-----:R-:W-:Y:S01]  /*4f70*/  PRMT R5, R20, 0x9910, RZ ;  /* 0x0000991014057816 */ /* 0x001fe200000000ff */
[----:B------:R0:W-:Y:S03]  /*4f80*/  @!P1 SYNCS.ARRIVE.TRANS64 RZ, [R24+URZ], R7 ;  /* 0x0000000718ff99a7 */ /* 0x0001e6000800003f */
[----:B------:R-:W-:-:S13]  /*4f90*/  ISETP.NE.AND P0, PT, R5, 0x2, PT ;  /* 0x000000020500780c */ /* 0x000fda0003f05270 */
[----:B0-----:R-:W-:Y:S05]  /*4fa0*/  @P0 BRA `(.L_x_73) ;  /* 0x0000000000040947 */ /* 0x001fea0003800000 */
[----:B------:R-:W-:Y:S01]  /*4fb0*/  BPT.TRAP 0x1 ;  /* 0x000000040000795c */ /* 0x000fe20000300000 */
.L_x_73:
[----:B------:R-:W-:Y:S01]  /*4fc0*/  IMAD R5, R14, 0xc000, R15 ;  /* 0x0000c0000e057824 */ /* 0x000fe200078e020f */
[----:B------:R-:W-:Y:S01]  /*4fd0*/  R2UR UR34, R23 ;  /* 0x00000000172272ca */ /* 0x000fe200000e0000 */
[----:B------:R-:W-:Y:S01]  /*4fe0*/  VIADD R3, R3, 0xffffffff ;  /* 0xffffffff03037836 */ /* 0x000fe20000000000 */
[----:B------:R-:W-:Y:S01]  /*4ff0*/  R2UR UR33, R24 ;  /* 0x00000000182172ca */ /* 0x000fe200000e0000 */
[----:B------:R-:W-:Y:S01]  /*5000*/  UIADD3 UR14, UP0, UR38, 0xf0, URZ ;  /* 0x000000f0260e7890 */ /* 0x000fe2000ff1e03f */
[----:B------:R-:W-:Y:S01]  /*5010*/  R2UR UR24, R5 ;  /* 0x00000000051872ca */ /* 0x000fe200000e0000 */
[----:B------:R-:W-:Y:S01]  /*5020*/  IMAD R5, R14, 0x800, R13 ;  /* 0x000008000e057824 */ /* 0x000fe200078e020d */
[----:B------:R-:W-:Y:S01]  /*5030*/  R2UR UR36, R6 ;  /* 0x00000000062472ca */ /* 0x000fe200000e0000 */
[----:B------:R-:W-:Y:S01]  /*5040*/  UIADD3 UR40, UP1, UR38, 0x1f0, URZ ;  /* 0x000001f026287890 */ /* 0x000fe2000ff3e03f */
[----:B------:R-:W-:Y:S01]  /*5050*/  R2UR UR35, R22 ;  /* 0x00000000162372ca */ /* 0x000fe200000e0000 */
[----:B------:R-:W-:Y:S01]  /*5060*/  IMAD R5, R5, 0x2, R15 ;  /* 0x0000000205057824 */ /* 0x000fe200078e020f */
[----:B------:R-:W-:Y:S01]  /*5070*/  R2UR UR19, R21 ;  /* 0x00000000151372ca */ /* 0x000fe200000e0000 */
[----:B------:R-:W-:Y:S01]  /*5080*/  UIADD3.X UR15, URZ, UR39, URZ, UP0, !UPT ;  /* 0x000000273f0f7290 */ /* 0x000fe200087fe43f */
[----:B------:R-:W-:Y:S01]  /*5090*/  ISETP.GT.AND P1, PT, R3, 0x1, PT ;  /* 0x000000010300780c */ /* 0x000fe20003f24270 */
[----:B------:R-:W-:Y:S01]  /*50a0*/  UIADD3 UR26, UR34, 0x40, URZ ;  /* 0x00000040221a7890 */ /* 0x000fe2000fffe03f */
[----:B------:R-:W-:Y:S01]  /*50b0*/  R2UR UR8, R5 ;  /* 0x00000000050872ca */ /* 0x000fe200000e0000 */
[----:B------:R-:W-:Y:S01]  /*50c0*/  UIADD3.X UR41, URZ, UR39, URZ, UP1, !UPT ;  /* 0x000000273f297290 */ /* 0x000fe20008ffe43f */
[----:B------:R-:W-:Y:S01]  /*50d0*/  VIADD R14, R14, 0x1 ;  /* 0x000000010e0e7836 */ /* 0x000fe20000000000 */
[----:B------:R-:W-:Y:S01]  /*50e0*/  UIADD3 UR32, UR24, 0x100, URZ ;  /* 0x0000010018207890 */ /* 0x000fe2000fffe03f */
[----:B------:R-:W-:Y:S01]  /*50f0*/  VIADD R23, R23, 0x80 ;  /* 0x0000008017177836 */ /* 0x000fe20000000000 */
[----:B------:R-:W-:Y:S01]  /*5100*/  UIADD3 UR24, UR24, 0x6100, URZ ;  /* 0x0000610018187890 */ /* 0x000fe2000fffe03f */
[----:B------:R-:W-:Y:S01]  /*5110*/  UMOV UR22, 0x0 ;  /* 0x0000000000167882 */ /* 0x000fe20000000000 */
[----:B------:R-:W-:Y:S01]  /*5120*/  UMOV UR23, 0x10000000 ;  /* 0x1000000000177882 */ /* 0x000fe20000000000 */
[----:B------:R-:W-:Y:S01]  /*5130*/  ISETP.NE.AND P0, PT, R14, 0x4, PT ;  /* 0x000000040e00780c */ /* 0x000fe20003f05270 */
[----:B------:R-:W-:Y:S01]  /*5140*/  UMOV UR25, UR33 ;  /* 0x0000002100197c82 */ /* 0x000fe20008000000 */
[----:B------:R-:W-:Y:S01]  /*5150*/  UMOV UR28, UR36 ;  /* 0x00000024001c7c82 */ /* 0x000fe20008000000 */
[----:B------:R-:W-:-:S02]  /*5160*/  UMOV UR27, UR35 ;  /* 0x00000023001b7c82 */ /* 0x000fc40008000000 */
[----:B------:R-:W-:Y:S01]  /*5170*/  UIADD3 UR16, UR8, 0x30100, URZ ;  /* 0x0003010008107890 */ /* 0x000fe2000fffe03f */
[----:B------:R0:W-:Y:S01]  /*5180*/  UTMALDG.3D [UR32], [UR14], desc[UR22] ;  /* 0x000016200e0075b4 */ /* 0x0001e20008011000 */
[----:B------:R-:W-:Y:S01]  /*5190*/  UIADD3 UR8, UR8, 0x30900, URZ ;  /* 0x0003090008087890 */ /* 0x000fe2000fffe03f */
[----:B------:R-:W-:Y:S01]  /*51a0*/  SEL R5, RZ, 0x1, P0 ;  /* 0x00000001ff057807 */ /* 0x000fe20000000000 */
[----:B------:R-:W-:Y:S01]  /*51b0*/  UMOV UR13, 0x30000 ;  /* 0x00030000000d7882 */ /* 0x000fe20000000000 */
[----:B------:R-:W-:Y:S01]  /*51c0*/  UMOV UR17, UR33 ;  /* 0x0000002100117c82 */ /* 0x000fe20008000000 */
[----:B------:R-:W-:Y:S01]  /*51d0*/  UMOV UR18, UR34 ;  /* 0x0000002200127c82 */ /* 0x000fe20008000000 */
[----:B------:R-:W-:Y:S01]  /*51e0*/  UMOV UR20, UR36 ;  /* 0x0000002400147c82 */ /* 0x000fe20008000000 */
[----:B------:R-:W-:Y:S01]  /*51f0*/  UMOV UR9, UR33 ;  /* 0x0000002100097c82 */ /* 0x000fe20008000000 */
[----:B------:R-:W-:Y:S01]  /*5200*/  UMOV UR11, UR19 ;  /* 0x00000013000b7c82 */ /* 0x000fe20008000000 */
[----:B------:R-:W-:Y:S01]  /*5210*/  UMOV UR12, UR36 ;  /* 0x00000024000c7c82 */ /* 0x000fe20008000000 */
[----:B------:R0:W-:Y:S01]  /*5220*/  UTMALDG.3D [UR24], [UR14], desc[UR22] ;  /* 0x000016180e0075b4 */ /* 0x0001e20008011000 */
[----:B------:R-:W-:Y:S01]  /*5230*/  UMOV UR10, UR26 ;  /* 0x0000001a000a7c82 */ /* 0x000fe20008000000 */
[----:B------:R-:W-:-:S02]  /*5240*/  LOP3.LUT R4, R4, R5, RZ, 0x3c, !PT ;  /* 0x0000000504047212 */ /* 0x000fc400078e3cff */
[----:B------:R-:W-:Y:S01]  /*5250*/  SEL R14, R14, RZ, P0 ;  /* 0x000000ff0e0e7207 */ /* 0x000fe20000000000 */
[----:B------:R0:W-:Y:S01]  /*5260*/  UTMALDG.3D.MULTICAST [UR16], [UR40], UR13, desc[UR22] ;  /* 0x00001610280073b4 */ /* 0x0001e2000801180d */
[----:B------:R0:W-:Y:S02]  /*5270*/  UTMALDG.3D.MULTICAST [UR8], [UR40], UR13, desc[UR22] ;  /* 0x00001608280073b4 */ /* 0x0001e4000801180d */
[----:B0-----:R-:W-:Y:S05]  /*5280*/  @P1 BRA `(.L_x_74) ;  /* 0xfffffffc00141947 */ /* 0x001fea000383ffff */
.L_x_71:
[----:B------:R-:W-:Y:S05]  /*5290*/  BSYNC B1 ;  /* 0x0000000000017941 */ /* 0x000fea0003800000 */
.L_x_70:
[----:B------:R-:W-:Y:S01]  /*52a0*/  LOP3.LUT P1, RZ, R11, 0xff, RZ, 0xc0, !PT ;  /* 0x000000ff0bff7812 */ /* 0x000fe2000782c0ff */
[----:B------:R-:W-:Y:S01]  /*52b0*/  IMAD.IADD R9, R10, 0x1, R9 ;  /* 0x000000010a097824 */ /* 0x000fe200078e0209 */
[----:B------:R-:W-:Y:S01]  /*52c0*/  IADD3 R2, P2, R2, UR30, RZ ;  /* 0x0000001e02027c10 */ /* 0x000fe2000ff5e0ff */
[----:B------:R-:W-:Y:S01]  /*52d0*/  ULDC.64 UR8, c[0x0][0x650] ;  /* 0x0001940000087ab9 */ /* 0x000fe20000000a00 */
[----:B------:R-:W-:Y:S01]  /*52e0*/  BSSY B1, `(.L_x_75) ;  /* 0x000006e000017945 */ /* 0x000fe20003800000 */
[----:B------:R-:W-:Y:S01]  /*52f0*/  IMAD.MOV.U32 R22, RZ, RZ, -0x1 ;  /* 0xffffffffff167424 */ /* 0x000fe200078e00ff */
[----:B------:R-:W-:Y:S01]  /*5300*/  SHF.R.U32.HI R3, RZ, 0x2, R9 ;  /* 0x00000002ff037819 */ /* 0x000fe20000011609 */
[----:B------:R-:W-:Y:S01]  /*5310*/  IMAD.MOV.U32 R21, RZ, RZ, -0x1 ;  /* 0xffffffffff157424 */ /* 0x000fe200078e00ff */
[----:B------:R-:W-:Y:S01]  /*5320*/  ISETP.GT.U32.AND P0, PT, R9, 0x3, PT ;  /* 0x000000030900780c */ /* 0x000fe20003f04070 */
[----:B------:R-:W-:Y:S01]  /*5330*/  IMAD.MOV.U32 R6, RZ, RZ, -0x1 ;  /* 0xffffffffff067424 */ /* 0x000fe200078e00ff */
[----:B------:R-:W-:-:S02]  /*5340*/  LOP3.LUT R3, R3, 0x1, RZ, 0xc0, !PT ;  /* 0x0000000103037812 */ /* 0x000fc400078ec0ff */
[----:B------:R-:W-:Y:S01]  /*5350*/  ISETP.LT.U32.AND P0, PT, R10, 0x4, P0 ;  /* 0x000000040a00780c */ /* 0x000fe20000701070 */
[----:B------:R-:W0:Y:S01]  /*5360*/  @P1 S2R R5, SR_CgaCtaId ;  /* 0x0000000000051919 */ /* 0x000e220000008800 */
[----:B------:R-:W-:Y:S02]  /*5370*/  @P1 MOV R4, 0x400 ;  /* 0x0000040000041802 */ /* 0x000fe40000000f00 */
[----:B------:R-:W-:Y:S02]  /*5380*/  IADD3.X R17, R17, UR7, RZ, P2, !PT ;  /* 0x0000000711117c10 */ /* 0x000fe400097fe4ff */
[----:B------:R-:W-:Y:S02]  /*5390*/  ISETP.GE.U32.AND P2, PT, R2, UR8, PT ;  /* 0x0000000802007c0c */ /* 0x000fe4000bf46070 */
[----:B------:R-:W-:Y:S02]  /*53a0*/  LOP3.LUT R9, R9, 0x3, RZ, 0xc0, !PT ;  /* 0x0000000309097812 */ /* 0x000fe400078ec0ff */
[----:B------:R-:W-:-:S02]  /*53b0*/  PRMT R11, RZ, 0x7610, R11 ;  /* 0x00007610ff0b7816 */ /* 0x000fc4000000000b */
[----:B0-----:R-:W-:-:S04]  /*53c0*/  @P1 LEA R4, R5, R4, 0x18 ;  /* 0x0000000405041211 */ /* 0x001fc800078ec0ff */
[----:B------:R0:W-:Y:S01]  /*53d0*/  @P1 SYNCS.ARRIVE.TRANS64.A1T0 RZ, [R4+URZ+0x58], RZ ;  /* 0x000058ff04ff19a7 */ /* 0x0001e2000810003f */
[----:B------:R-:W-:Y:S02]  /*53e0*/  ISETP.NE.U32.AND P1, PT, R3, 0x1, PT ;  /* 0x000000010300780c */ /* 0x000fe40003f25070 */
[----:B------:R-:W-:Y:S02]  /*53f0*/  SEL R3, RZ, 0x1, !P0 ;  /* 0x00000001ff037807 */ /* 0x000fe40004000000 */
[----:B------:R-:W-:Y:S02]  /*5400*/  ISETP.GE.U32.AND.EX P0, PT, R17, UR9, PT, P2 ;  /* 0x0000000911007c0c */ /* 0x000fe4000bf06120 */
[----:B------:R-:W-:-:S04]  /*5410*/  ISETP.GT.U32.AND P1, PT, R10, 0x3, !P1 ;  /* 0x000000030a00780c */ /* 0x000fc80004f24070 */
[----:B0-----:R-:W-:-:S04]  /*5420*/  SEL R4, RZ, 0x1, !P1 ;  /* 0x00000001ff047807 */ /* 0x001fc80004800000 */
[--C-:B------:R-:W-:Y:S02]  /*5430*/  LOP3.LUT R8, R4, R8, R3.reuse, 0x96, !PT ;  /* 0x0000000804087212 */ /* 0x100fe400078e9603 */
[----:B------:R-:W-:Y:S01]  /*5440*/  PRMT R3, RZ, 0x7610, R3 ;  /* 0x00007610ff037816 */ /* 0x000fe20000000003 */
[----:B------:R-:W-:Y:S06]  /*5450*/  @P0 BRA `(.L_x_76) ;  /* 0x0000000400580947 */ /* 0x000fec0003800000 */
[----:B------:R-:W0:Y:S01]  /*5460*/  S2R R21, SR_CTAID.X ;  /* 0x0000000000157919 */ /* 0x000e220000002500 */
[----:B------:R-:W-:Y:S01]  /*5470*/  ULDC.64 UR8, c[0x0][0x628] ;  /* 0x00018a0000087ab9 */ /* 0x000fe20000000a00 */
[----:B------:R-:W-:Y:S01]  /*5480*/  ULDC UR11, c[0x0][0x630] ;  /* 0x00018c00000b7ab9 */ /* 0x000fe20000000800 */
[----:B------:R-:W-:Y:S01]  /*5490*/  ISETP.NE.U32.AND P0, PT, RZ, UR8, PT ;  /* 0x00000008ff007c0c */ /* 0x000fe2000bf05070 */
[----:B------:R-:W1:Y:S01]  /*54a0*/  S2R R15, SR_CTAID.Y ;  /* 0x00000000000f7919 */ /* 0x000e620000002600 */
[----:B------:R-:W-:Y:S01]  /*54b0*/  ULDC UR12, c[0x0][0x150] ;  /* 0x00005400000c7ab9 */ /* 0x000fe20000000800 */
[----:B------:R-:W-:Y:S01]  /*54c0*/  IMAD.MOV.U32 R4, RZ, RZ, R2 ;  /* 0x000000ffff047224 */ /* 0x000fe200078e0002 */
[----:B------:R-:W-:Y:S01]  /*54d0*/  ISETP.NE.AND.EX P0, PT, RZ, UR9, PT, P0 ;  /* 0x00000009ff007c0c */ /* 0x000fe2000bf05300 */
[----:B------:R-:W-:Y:S01]  /*54e0*/  IMAD.MOV.U32 R5, RZ, RZ, R17 ;  /* 0x000000ffff057224 */ /* 0x000fe200078e0011 */
[----:B0-----:R-:W-:-:S11]  /*54f0*/  I2FP.F32.U32 R22, R21 ;  /* 0x0000001500167245 */ /* 0x001fd60000201000 */
[----:B------:R-:W-:Y:S05]  /*5500*/  @!P0 BRA `(.L_x_77) ;  /* 0x0000000000288947 */ /* 0x000fea0003800000 */
[----:B------:R-:W-:Y:S02]  /*5510*/  ULDC UR10, c[0x0][0x634] ;  /* 0x00018d00000a7ab9 */ /* 0x000fe40000000800 */
[----:B------:R-:W-:-:S05]  /*5520*/  IADD3 R5, P0, R2, UR10, RZ ;  /* 0x0000000a02057c10 */ /* 0x000fca000ff1e0ff */
[----:B------:R-:W-:-:S04]  /*5530*/  IMAD.X R3, RZ, RZ, R17, P0 ;  /* 0x000000ffff037224 */ /* 0x000fc800000e0611 */
[----:B------:R-:W-:-:S04]  /*5540*/  IMAD.WIDE.U32 R6, R3, UR8, RZ ;  /* 0x0000000803067c25 */ /* 0x000fc8000f8e00ff */
[----:B------:R-:W-:-:S04]  /*5550*/  IMAD.WIDE.U32 R6, P0, R5, UR9, R6 ;  /* 0x0000000905067c25 */ /* 0x000fc8000f800006 */
[----:B------:R-:W-:-:S04]  /*5560*/  IMAD.WIDE.U32 R4, R5, UR8, RZ ;  /* 0x0000000805047c25 */ /* 0x000fc8000f8e00ff */
[----:B------:R-:W-:Y:S01]  /*5570*/  IMAD.MOV.U32 R4, RZ, RZ, R7 ;  /* 0x000000ffff047224 */ /* 0x000fe200078e0007 */
[----:B------:R-:W-:Y:S01]  /*5580*/  IADD3 RZ, P1, R5, R6, RZ ;  /* 0x0000000605ff7210 */ /* 0x000fe20007f3e0ff */
[----:B------:R-:W-:-:S04]  /*5590*/  IMAD.X R5, RZ, RZ, RZ, P0 ;  /* 0x000000ffff057224 */ /* 0x000fc800000e06ff */
[----:B------:R-:W-:-:S08]  /*55a0*/  IMAD.WIDE.U32.X R4, R3, UR9, R4, P1 ;  /* 0x0000000903047c25 */ /* 0x000fd000088e0404 */
.L_x_77:
[--C-:B------:R-:W-:Y:S01]  /*55b0*/  SHF.R.U64 R14, R4, UR11, R5.reuse ;  /* 0x0000000b040e7c19 */ /* 0x100fe20008001205 */
[----:B------:R-:W-:Y:S01]  /*55c0*/  FMUL R22, R22, UR12 ;  /* 0x0000000c16167c20 */ /* 0x000fe20008400000 */
[----:B------:R-:W-:Y:S01]  /*55d0*/  SHF.R.U32.HI R3, RZ, UR11, R5 ;  /* 0x0000000bff037c19 */ /* 0x000fe20008011605 */
[----:B------:R-:W0:Y:S01]  /*55e0*/  LDC R6, c[0x0][0x144] ;  /* 0x00005100ff067b82 */ /* 0x000e220000000800 */
[----:B------:R-:W-:Y:S01]  /*55f0*/  IADD3 R4, P0, RZ, -R14, RZ ;  /* 0x8000000eff047210 */ /* 0x000fe20007f1e0ff */
[----:B------:R-:W-:Y:S01]  /*5600*/  ULDC.64 UR8, c[0x0][0x620] ;  /* 0x0001880000087ab9 */ /* 0x000fe20000000a00 */
[----:B-1----:R-:W-:Y:S01]  /*5610*/  I2FP.F32.U32 R5, R15 ;  /* 0x0000000f00057245 */ /* 0x002fe20000201000 */
[----:B------:R-:W1:Y:S01]  /*5620*/  F2I.U32.TRUNC.NTZ R22, R22 ;  /* 0x0000001600167305 */ /* 0x000e62000020f000 */
[----:B------:R-:W-:Y:S01]  /*5630*/  ULDC UR10, c[0x0][0x154] ;  /* 0x00005500000a7ab9 */ /* 0x000fe20000000800 */
[----:B------:R-:W-:Y:S01]  /*5640*/  IMAD.X R3, RZ, RZ, ~R3, P0 ;  /* 0x000000ffff037224 */ /* 0x000fe200000e0e03 */
[----:B------:R-:W-:Y:S01]  /*5650*/  ISETP.NE.AND P2, PT, R16, 0x1, PT ;  /* 0x000000011000780c */ /* 0x000fe20003f45270 */
[----:B------:R-:W-:Y:S01]  /*5660*/  FMUL R23, R5, UR10 ;  /* 0x0000000a05177c20 */ /* 0x000fe20008400000 */
[----:B------:R-:W2:Y:S01]  /*5670*/  LDC R24, c[0x0][0x148] ;  /* 0x00005200ff187b82 */ /* 0x000ea20000000800 */
[----:B------:R-:W-:Y:S01]  /*5680*/  IMAD R3, R3, UR8, RZ ;  /* 0x0000000803037c24 */ /* 0x000fe2000f8e02ff */
[----:B------:R-:W-:-:S02]  /*5690*/  ULDC.64 UR10, c[0x0][0x640] ;  /* 0x00019000000a7ab9 */ /* 0x000fc40000000a00 */
[----:B------:R-:W-:Y:S01]  /*56a0*/  ISETP.NE.U32.AND P0, PT, RZ, UR10, PT ;  /* 0x0000000aff007c0c */ /* 0x000fe2000bf05070 */
[C---:B------:R-:W-:Y:S01]  /*56b0*/  IMAD R7, R4.reuse, UR9, R3 ;  /* 0x0000000904077c24 */ /* 0x040fe2000f8e0203 */
[----:B------:R-:W3:Y:S01]  /*56c0*/  F2I.U32.TRUNC.NTZ R23, R23 ;  /* 0x0000001700177305 */ /* 0x000ee2000020f000 */
[----:B------:R-:W-:Y:S01]  /*56d0*/  IMAD.MOV.U32 R3, RZ, RZ, R17 ;  /* 0x000000ffff037224 */ /* 0x000fe200078e0011 */
[----:B------:R-:W-:Y:S01]  /*56e0*/  ISETP.NE.AND.EX P0, PT, RZ, UR11, PT, P0 ;  /* 0x0000000bff007c0c */ /* 0x000fe2000bf05300 */
[----:B-1----:R-:W-:Y:S02]  /*56f0*/  IMAD.MOV R22, RZ, RZ, -R22 ;  /* 0x000000ffff167224 */ /* 0x002fe400078e0a16 */
[----:B------:R-:W-:Y:S01]  /*5700*/  IMAD.WIDE.U32 R4, R4, UR8, R2 ;  /* 0x0000000804047c25 */ /* 0x000fe2000f8e0002 */
[----:B------:R-:W-:-:S03]  /*5710*/  ULDC UR8, c[0x0][0x618] ;  /* 0x0001860000087ab9 */ /* 0x000fc60000000800 */
[----:B------:R-:W-:Y:S02]  /*5720*/  IMAD.IADD R5, R5, 0x1, R7 ;  /* 0x0000000105057824 */ /* 0x000fe400078e0207 */
[----:B0-----:R-:W-:-:S03]  /*5730*/  IMAD R3, R6, R22, R21 ;  /* 0x0000001606037224 */ /* 0x001fc600078e0215 */
[----:B------:R-:W-:Y:S01]  /*5740*/  SHF.R.U64 R21, R4, UR8, R5 ;  /* 0x0000000804157c19 */ /* 0x000fe20008001205 */
[----:B---3--:R-:W-:Y:S01]  /*5750*/  IMAD.MOV R6, RZ, RZ, -R23 ;  /* 0x000000ffff067224 */ /* 0x008fe200078e0a17 */
[----:B------:R-:W-:Y:S01]  /*5760*/  SHF.R.U32.HI R4, RZ, UR8, R5 ;  /* 0x00000008ff047c19 */ /* 0x000fe20008011605 */
[----:B------:R-:W-:Y:S02]  /*5770*/  ULDC UR8, c[0x0][0x608] ;  /* 0x0001820000087ab9 */ /* 0x000fe40000000800 */
[----:B--2---:R-:W-:Y:S01]  /*5780*/  @P2 IMAD R3, R24, R6, R15 ;  /* 0x0000000618032224 */ /* 0x004fe200078e020f */
[--C-:B------:R-:W-:Y:S02]  /*5790*/  SHF.R.U64 R22, R21, UR8, R4.reuse ;  /* 0x0000000815167c19 */ /* 0x100fe40008001204 */
[----:B------:R-:W-:Y:S01]  /*57a0*/  SHF.R.U32.HI R5, RZ, UR8, R4 ;  /* 0x00000008ff057c19 */ /* 0x000fe20008011604 */
[----:B------:R-:W-:-:S03]  /*57b0*/  ULDC UR8, c[0x0][0x658] ;  /* 0x0001960000087ab9 */ /* 0x000fc60000000800 */
[--C-:B------:R-:W-:Y:S02]  /*57c0*/  SHF.R.U64 R15, R22, UR8, R5.reuse ;  /* 0x00000008160f7c19 */ /* 0x100fe40008001205 */
[----:B------:R-:W-:-:S03]  /*57d0*/  SHF.R.U32.HI R23, RZ, UR8, R5 ;  /* 0x00000008ff177c19 */ /* 0x000fc60008011605 */
[----:B------:R-:W-:Y:S02]  /*57e0*/  IMAD.MOV.U32 R6, RZ, RZ, R15 ;  /* 0x000000ffff067224 */ /* 0x000fe400078e000f */
[----:B------:R-:W-:Y:S01]  /*57f0*/  IMAD.MOV.U32 R5, RZ, RZ, R23 ;  /* 0x000000ffff057224 */ /* 0x000fe200078e0017 */
[----:B------:R-:W-:Y:S06]  /*5800*/  @!P0 BRA `(.L_x_78) ;  /* 0x00000000002c8947 */ /* 0x000fec0003800000 */
        /* <DEDUP_REMOVED lines=9> */
[----:B------:R-:W-:-:S04]  /*58a0*/  IMAD.WIDE.U32.X R4, R23, UR11, R4, P1 ;  /* 0x0000000b17047c25 */ /* 0x000fc800088e0404 */
[----:B------:R-:W-:-:S07]  /*58b0*/  IMAD.MOV.U32 R6, RZ, RZ, R4 ;  /* 0x000000ffff067224 */ /* 0x000fce00078e0004 */
.L_x_78:
[----:B------:R-:W-:Y:S01]  /*58c0*/  ULDC UR8, c[0x0][0x648] ;  /* 0x0001920000087ab9 */ /* 0x000fe20000000800 */
[----:B------:R-:W-:Y:S01]  /*58d0*/  LOP3.LUT R4, R22, UR6, RZ, 0xc0, !PT ;  /* 0x0000000616047c12 */ /* 0x000fe2000f8ec0ff */
[----:B------:R-:W-:Y:S01]  /*58e0*/  ULDC UR9, c[0x0][0x610] ;  /* 0x0001840000097ab9 */ /* 0x000fe20000000800 */
[----:B------:R-:W-:Y:S01]  /*58f0*/  SHF.R.U64 R5, R6, UR8, R5 ;  /* 0x0000000806057c19 */ /* 0x000fe20008001205 */
[----:B------:R-:W-:Y:S01]  /*5900*/  ULDC UR8, c[0x0][0x638] ;  /* 0x00018e0000087ab9 */ /* 0x000fe20000000800 */
[----:B------:R-:W-:-:S03]  /*5910*/  LOP3.LUT R24, R21, UR4, RZ, 0xc0, !PT ;  /* 0x0000000415187c12 */ /* 0x000fc6000f8ec0ff */
[----:B------:R-:W-:Y:S02]  /*5920*/  IMAD.MOV R6, RZ, RZ, -R5 ;  /* 0x000000ffff067224 */ /* 0x000fe400078e0a05 */
[----:B------:R-:W-:Y:S02]  /*5930*/  IMAD R4, R5, UR5, R4 ;  /* 0x0000000505047c24 */ /* 0x000fe4000f8e0204 */
[----:B------:R-:W-:Y:S01]  /*5940*/  IMAD R15, R6, UR8, R15 ;  /* 0x00000008060f7c24 */ /* 0x000fe2000f8e020f */
[----:B------:R-:W-:Y:S01]  /*5950*/  ULDC UR8, c[0x0][0x600] ;  /* 0x0001800000087ab9 */ /* 0x000fe20000000800 */
[----:B------:R-:W-:Y:S02]  /*5960*/  IMAD R22, R4, UR9, R3 ;  /* 0x0000000904167c24 */ /* 0x000fe4000f8e0203 */
[----:B------:R-:W-:Y:S02]  /*5970*/  IMAD R15, R15, UR8, R24 ;  /* 0x000000080f0f7c24 */ /* 0x000fe4000f8e0218 */
[----:B------:R-:W-:-:S02]  /*5980*/  IMAD.MOV.U32 R3, RZ, RZ, 0x1 ;  /* 0x00000001ff037424 */ /* 0x000fc400078e00ff */
[----:B------:R-:W-:Y:S01]  /*5990*/  IMAD.MOV.U32 R6, RZ, RZ, R14 ;  /* 0x000000ffff067224 */ /* 0x000fe200078e000e */
[----:B------:R-:W-:Y:S02]  /*59a0*/  SEL R21, R15, R22, !P2 ;  /* 0x000000160f157207 */ /* 0x000fe40005000000 */
[----:B------:R-:W-:-:S07]  /*59b0*/  SEL R22, R22, R15, !P2 ;  /* 0x0000000f16167207 */ /* 0x000fce0005000000 */
.L_x_76:
[----:B------:R-:W-:Y:S05]  /*59c0*/  BSYNC B1 ;  /* 0x0000000000017941 */ /* 0x000fea0003800000 */
.L_x_75:
[----:B------:R-:W-:-:S13]  /*59d0*/  LOP3.LUT P0, RZ, R3, 0xff, RZ, 0xc0, !PT ;  /* 0x000000ff03ff7812 */ /* 0x000fda000780c0ff */
[----:B------:R-:W-:Y:S05]  /*59e0*/  @P0 BRA `(.L_x_79) ;  /* 0xfffffff400080947 */ /* 0x000fea000383ffff */
[----:B------:R-:W-:Y:S05]  /*59f0*/  BSYNC B0 ;  /* 0x0000000000007941 */ /* 0x000fea0003800000 */
.L_x_68:
[----:B------:R-:W-:-:S03]  /*5a00*/  UMOV UR8, 0xffffffff ;  /* 0xffffffff00087882 */ /* 0x000fc60000000000 */
[----:B------:R-:W-:Y:S05]  /*5a10*/  BRA.DIV UR8, `(.L_x_80) ;  /* 0x0000000608147947 */ /* 0x000fea000b800000 */
[----:B------:R-:W-:-:S13]  /*5a20*/  ELECT P6, URZ, PT ;  /* 0x00000000003f782f */ /* 0x000fda00038c0000 */
.L_x_94:
[----:B------:R-:W-:Y:S04]  /*5a30*/  BSSY B0, `(.L_x_81) ;  /* 0x000002b000007945 */ /* 0x000fe80003800000 */
[----:B------:R-:W-:Y:S05]  /*5a40*/  @!P6 BRA `(.L_x_82) ;  /* 0x0000000000a4e947 */ /* 0x000fea0003800000 */
[----:B------:R-:W-:-:S04]  /*5a50*/  LOP3.LUT R18, R18, 0x2, RZ, 0xfc, !PT ;  /* 0x0000000212127812 */ /* 0x000fc800078efcff */
[----:B------:R-:W-:-:S13]  /*5a60*/  ISETP.NE.AND P0, PT, R18, 0x3, PT ;  /* 0x000000031200780c */ /* 0x000fda0003f05270 */
[----:B------:R-:W-:Y:S05]  /*5a70*/  @!P0 BRA `(.L_x_83) ;  /* 0x0000000000048947 */ /* 0x000fea0003800000 */
[----:B------:R-:W-:Y:S01]  /*5a80*/  BPT.TRAP 0x1 ;  /* 0x000000040000795c */ /* 0x000fe20000300000 */
.L_x_83:
[----:B------:R-:W0:Y:S01]  /*5a90*/  S2R R3, SR_CgaCtaId ;  /* 0x0000000000037919 */ /* 0x000e220000008800 */
[----:B------:R-:W-:Y:S02]  /*5aa0*/  MOV R0, 0x400 ;  /* 0x0000040000007802 */ /* 0x000fe40000000f00 */
[----:B------:R-:W-:Y:S02]  /*5ab0*/  SHF.L.U32 R2, R8, 0x1f, RZ ;  /* 0x0000001f08027819 */ /* 0x000fe400000006ff */
[----:B0-----:R-:W-:-:S05]  /*5ac0*/  LEA R0, R3, R0, 0x18 ;  /* 0x0000000003007211 */ /* 0x001fca00078ec0ff */
[----:B------:R-:W-:-:S04]  /*5ad0*/  VIADD R0, R0, 0x20 ;  /* 0x0000002000007836 */ /* 0x000fc80000000000 */
[C---:B------:R-:W-:Y:S02]  /*5ae0*/  IMAD R5, R9.reuse, 0x8, R0 ;  /* 0x0000000809057824 */ /* 0x040fe400078e0200 */
[----:B------:R-:W-:Y:S02]  /*5af0*/  VIADD R9, R9, 0x1 ;  /* 0x0000000109097836 */ /* 0x000fe40000000000 */
[----:B------:R-:W0:Y:S03]  /*5b00*/  SYNCS.PHASECHK.TRANS64.TRYWAIT P0, [R5+URZ], R2 ;  /* 0x00000002050075a7 */ /* 0x000e26000800017f */
[----:B------:R-:W-:-:S04]  /*5b10*/  ISETP.NE.AND P1, PT, R9, 0x4, PT ;  /* 0x000000040900780c */ /* 0x000fc80003f25270 */
[----:B------:R-:W-:Y:S02]  /*5b20*/  SEL R3, RZ, 0x1, P1 ;  /* 0x00000001ff037807 */ /* 0x000fe40000800000 */
[----:B------:R-:W-:Y:S02]  /*5b30*/  SEL R9, R9, RZ, P1 ;  /* 0x000000ff09097207 */ /* 0x000fe40000800000 */
[----:B------:R-:W-:-:S03]  /*5b40*/  LOP3.LUT R8, R8, R3, RZ, 0x3c, !PT ;  /* 0x0000000308087212 */ /* 0x000fc600078e3cff */
[----:B------:R-:W-:Y:S01]  /*5b50*/  IMAD R7, R9, 0x8, R0 ;  /* 0x0000000809077824 */ /* 0x000fe200078e0200 */
[----:B------:R-:W-:Y:S01]  /*5b60*/  SHF.L.U32 R4, R8, 0x1f, RZ ;  /* 0x0000001f08047819 */ /* 0x000fe200000006ff */
[----:B0-----:R-:W-:Y:S06]  /*5b70*/  @!P0 BRA `(.L_x_84) ;  /* 0x0000000000dc8947 */ /* 0x001fec0003800000 */
.L_x_95:
[----:B------:R-:W1:Y:S01]  /*5b80*/  SYNCS.PHASECHK.TRANS64.TRYWAIT P0, [R7+URZ], R4 ;  /* 0x00000004070075a7 */ /* 0x000e62000800017f */
[----:B0-----:R-:W-:-:S05]  /*5b90*/  VIADD R2, R9, 0x1 ;  /* 0x0000000109027836 */ /* 0x001fca0000000000 */
[----:B------:R-:W-:-:S04]  /*5ba0*/  ISETP.NE.AND P1, PT, R2, 0x4, PT ;  /* 0x000000040200780c */ /* 0x000fc80003f25270 */
[----:B------:R-:W-:Y:S02]  /*5bb0*/  SEL R3, RZ, 0x1, P1 ;  /* 0x00000001ff037807 */ /* 0x000fe40000800000 */
[----:B------:R-:W-:Y:S02]  /*5bc0*/  SEL R9, R2, RZ, P1 ;  /* 0x000000ff02097207 */ /* 0x000fe40000800000 */
[----:B------:R-:W-:-:S03]  /*5bd0*/  LOP3.LUT R11, R8, R3, RZ, 0x3c, !PT ;  /* 0x00000003080b7212 */ /* 0x000fc600078e3cff */
[----:B------:R-:W-:Y:S01]  /*5be0*/  IMAD R6, R9, 0x8, R0 ;  /* 0x0000000809067824 */ /* 0x000fe200078e0200 */
[----:B------:R-:W-:Y:S01]  /*5bf0*/  SHF.L.U32 R5, R11, 0x1f, RZ ;  /* 0x0000001f0b057819 */ /* 0x000fe200000006ff */
[----:B-1----:R-:W-:Y:S06]  /*5c00*/  @!P0 BRA `(.L_x_85) ;  /* 0x0000000000cc8947 */ /* 0x002fec0003800000 */
.L_x_96:
[----:B------:R-:W1:Y:S01]  /*5c10*/  SYNCS.PHASECHK.TRANS64.TRYWAIT P0, [R6+URZ], R5 ;  /* 0x00000005060075a7 */ /* 0x000e62000800017f */
[----:B------:R-:W-:-:S05]  /*5c20*/  VIADD R2, R9, 0x1 ;  /* 0x0000000109027836 */ /* 0x000fca0000000000 */
[----:B------:R-:W-:-:S04]  /*5c30*/  ISETP.NE.AND P1, PT, R2, 0x4, PT ;  /* 0x000000040200780c */ /* 0x000fc80003f25270 */
[----:B0-----:R-:W-:Y:S02]  /*5c40*/  SEL R4, RZ, 0x1, P1 ;  /* 0x00000001ff047807 */ /* 0x001fe40000800000 */
[----:B------:R-:W-:Y:S02]  /*5c50*/  SEL R3, R2, RZ, P1 ;  /* 0x000000ff02037207 */ /* 0x000fe40000800000 */
[----:B------:R-:W-:Y:S01]  /*5c60*/  LOP3.LUT R4, R11, R4, RZ, 0x3c, !PT ;  /* 0x000000040b047212 */ /* 0x000fe200078e3cff */
[----:B-1----:R-:W-:Y:S06]  /*5c70*/  @!P0 BRA `(.L_x_86) ;  /* 0x0000000000c48947 */ /* 0x002fec0003800000 */
.L_x_97:
[----:B------:R-:W-:Y:S01]  /*5c80*/  IMAD R3, R3, 0x8, R0 ;  /* 0x0000000803037824 */ /* 0x000fe200078e0200 */
[----:B------:R-:W-:-:S07]  /*5c90*/  SHF.L.U32 R0, R4, 0x1f, RZ ;  /* 0x0000001f04007819 */ /* 0x000fce00000006ff */
.L_x_87:
[----:B-1----:R1:W2:Y:S02]  /*5ca0*/  SYNCS.PHASECHK.TRANS64.TRYWAIT P0, [R3+URZ], R0 ;  /* 0x00000000030075a7 */ /* 0x0022a4000800017f */
[----:B--2---:R-:W-:Y:S05]  /*5cb0*/  @!P0 NANOSLEEP.SYNCS 0x989680 ;  /* 0x009896800000895d */ /* 0x004fea0003900000 */
[----:B------:R-:W2:Y:S02]  /*5cc0*/  @!P0 SYNCS.PHASECHK.TRANS64 P0, [R3+URZ], R0 ;  /* 0x00000000030085a7 */ /* 0x000ea4000800007f */
[----:B--2---:R-:W-:Y:S05]  /*5cd0*/  @!P0 BRA `(.L_x_87) ;  /* 0xfffffffc00f08947 */ /* 0x004fea000383ffff */
.L_x_82:
[----:B------:R-:W-:Y:S05]  /*5ce0*/  BSYNC B0 ;  /* 0x0000000000007941 */ /* 0x000fea0003800000 */
.L_x_81:
[----:B------:R-:W-:Y:S05]  /*5cf0*/  EXIT ;  /* 0x000000000000794d */ /* 0x000fea0003800000 */
.L_x_21:
[----:B---3--:R3:W4:Y:S02]  /*5d00*/  SYNCS.PHASECHK.TRANS64.TRYWAIT P1, [R3+URZ], R0 ;  /* 0x00000000030075a7 */ /* 0x008724000802017f */
[----:B----4-:R-:W-:Y:S05]  /*5d10*/  @!P1 NANOSLEEP.SYNCS 0x989680 ;  /* 0x009896800000995d */ /* 0x010fea0003900000 */
[----:B------:R-:W4:Y:S02]  /*5d20*/  @!P1 SYNCS.PHASECHK.TRANS64 P1, [R3+URZ], R0 ;  /* 0x00000000030095a7 */ /* 0x000f24000802007f */
[----:B----4-:R-:W-:Y:S05]  /*5d30*/  @!P1 BRA `(.L_x_21) ;  /* 0xfffffffc00f09947 */ /* 0x010fea000383ffff */
[----:B------:R-:W-:Y:S05]  /*5d40*/  BRA `(.L_x_20) ;  /* 0xffffffb800207947 */ /* 0x000fea000383ffff */
.L_x_26:
[----:B-1----:R1:W2:Y:S02]  /*5d50*/  SYNCS.PHASECHK.TRANS64.TRYWAIT P1, [R5+URZ], R4 ;  /* 0x00000004050075a7 */ /* 0x0022a4000802017f */
[----:B--2---:R-:W-:Y:S05]  /*5d60*/  @!P1 NANOSLEEP.SYNCS 0x989680 ;  /* 0x009896800000995d */ /* 0x004fea0003900000 */
[----:B------:R-:W2:Y:S02]  /*5d70*/  @!P1 SYNCS.PHASECHK.TRANS64 P1, [R5+URZ], R4 ;  /* 0x00000004050095a7 */ /* 0x000ea4000802007f */
[----:B--2---:R-:W-:Y:S05]  /*5d80*/  @!P1 BRA `(.L_x_26) ;  /* 0xfffffffc00f09947 */ /* 0x004fea000383ffff */
[----:B------:R-:W-:Y:S05]  /*5d90*/  BRA `(.L_x_25) ;  /* 0xffffffc000407947 */ /* 0x000fea000383ffff */
.L_x_69:
[----:B------:R-:W-:Y:S01]  /*5da0*/  BSSY B1, `(.L_x_88) ;  /* 0x0000006000017945 */ /* 0x000fe20003800000 */
[----:B------:R-:W-:-:S07]  /*5db0*/  IMAD.MOV.U32 R15, RZ, RZ, -0x1 ;  /* 0xffffffffff0f7424 */ /* 0x000fce00078e00ff */
[----:B------:R-:W-:Y:S05]  /*5dc0*/  WARPSYNC.COLLECTIVE R15, `(.L_x_89) ;  /* 0x000000000f0c7348 */ /* 0x000fea0003c00000 */
[----:B------:R-:W-:Y:S02]  /*5dd0*/  ELECT P6, UR62, PT ;  /* 0x00000000003e782f */ /* 0x000fe400038c0000 */
[----:B------:R-:W-:Y:S01]  /*5de0*/  MOV R14, UR62 ;  /* 0x0000003e000e7c02 */ /* 0x000fe20008000f00 */
[----:B------:R-:W-:Y:S10]  /*5df0*/  ENDCOLLECTIVE ;  /* 0x000000000000791b */ /* 0x000ff40003800000 */
.L_x_89:
[----:B------:R-:W-:Y:S05]  /*5e00*/  BSYNC B1 ;  /* 0x0000000000017941 */ /* 0x000fea0003800000 */
.L_x_88:
[----:B------:R-:W-:Y:S05]  /*5e10*/  BRA `(.L_x_90) ;  /* 0xfffffff000087947 */ /* 0x000fea000383ffff */
.L_x_72:
[----:B0-----:R0:W1:Y:S02]  /*5e20*/  SYNCS.PHASECHK.TRANS64.TRYWAIT P0, [R24+URZ+0x20], R5 ;  /* 0x00002005180075a7 */ /* 0x001064000800017f */
[----:B-1----:R-:W-:Y:S05]  /*5e30*/  @!P0 NANOSLEEP.SYNCS 0x989680 ;  /* 0x009896800000895d */ /* 0x002fea0003900000 */
[----:B------:R-:W1:Y:S02]  /*5e40*/  @!P0 SYNCS.PHASECHK.TRANS64 P0, [R24+URZ+0x20], R5 ;  /* 0x00002005180085a7 */ /* 0x000e64000800007f */
[----:B-1----:R-:W-:Y:S05]  /*5e50*/  @!P0 BRA `(.L_x_72) ;  /* 0xfffffffc00f08947 */ /* 0x002fea000383ffff */
[----:B------:R-:W-:Y:S05]  /*5e60*/  BRA `(.L_x_91) ;  /* 0xfffffff000407947 */ /* 0x000fea000383ffff */
.L_x_80:
[----:B------:R-:W-:Y:S01]  /*5e70*/  BSSY B0, `(.L_x_92) ;  /* 0x0000006000007945 */ /* 0x000fe20003800000 */
[----:B------:R-:W-:-:S07]  /*5e80*/  IMAD.MOV.U32 R15, RZ, RZ, -0x1 ;  /* 0xffffffffff0f7424 */ /* 0x000fce00078e00ff */
[----:B------:R-:W-:Y:S05]  /*5e90*/  WARPSYNC.COLLECTIVE R15, `(.L_x_93) ;  /* 0x000000000f0c7348 */ /* 0x000fea0003c00000 */
[----:B------:R-:W-:Y:S02]  /*5ea0*/  ELECT P6, UR62, PT ;  /* 0x00000000003e782f */ /* 0x000fe400038c0000 */
[----:B------:R-:W-:Y:S01]  /*5eb0*/  MOV R14, UR62 ;  /* 0x0000003e000e7c02 */ /* 0x000fe20008000f00 */
[----:B------:R-:W-:Y:S10]  /*5ec0*/  ENDCOLLECTIVE ;  /* 0x000000000000791b */ /* 0x000ff40003800000 */
.L_x_93:
[----:B------:R-:W-:Y:S05]  /*5ed0*/  BSYNC B0 ;  /* 0x0000000000007941 */ /* 0x000fea0003800000 */
.L_x_92:
[----:B------:R-:W-:Y:S05]  /*5ee0*/  BRA `(.L_x_94) ;  /* 0xfffffff800d07947 */ /* 0x000fea000383ffff */
.L_x_84:
[----:B0-----:R0:W1:Y:S02]  /*5ef0*/  SYNCS.PHASECHK.TRANS64.TRYWAIT P0, [R5+URZ], R2 ;  /* 0x00000002050075a7 */ /* 0x001064000800017f */
[----:B-1----:R-:W-:Y:S05]  /*5f00*/  @!P0 NANOSLEEP.SYNCS 0x989680 ;  /* 0x009896800000895d */ /* 0x002fea0003900000 */
[----:B------:R-:W1:Y:S02]  /*5f10*/  @!P0 SYNCS.PHASECHK.TRANS64 P0, [R5+URZ], R2 ;  /* 0x00000002050085a7 */ /* 0x000e64000800007f */
[----:B-1----:R-:W-:Y:S05]  /*5f20*/  @!P0 BRA `(.L_x_84) ;  /* 0xfffffffc00f08947 */ /* 0x002fea000383ffff */
[----:B------:R-:W-:Y:S05]  /*5f30*/  BRA `(.L_x_95) ;  /* 0xfffffffc00107947 */ /* 0x000fea000383ffff */
.L_x_85:
[----:B0-----:R0:W1:Y:S02]  /*5f40*/  SYNCS.PHASECHK.TRANS64.TRYWAIT P0, [R7+URZ], R4 ;  /* 0x00000004070075a7 */ /* 0x001064000800017f */
[----:B-1----:R-:W-:Y:S05]  /*5f50*/  @!P0 NANOSLEEP.SYNCS 0x989680 ;  /* 0x009896800000895d */ /* 0x002fea0003900000 */
[----:B------:R-:W1:Y:S02]  /*5f60*/  @!P0 SYNCS.PHASECHK.TRANS64 P0, [R7+URZ], R4 ;  /* 0x00000004070085a7 */ /* 0x000e64000800007f */
[----:B-1----:R-:W-:Y:S05]  /*5f70*/  @!P0 BRA `(.L_x_85) ;  /* 0xfffffffc00f08947 */ /* 0x002fea000383ffff */
[----:B------:R-:W-:Y:S05]  /*5f80*/  BRA `(.L_x_96) ;  /* 0xfffffffc00207947 */ /* 0x000fea000383ffff */
.L_x_86:
[----:B0-----:R0:W1:Y:S02]  /*5f90*/  SYNCS.PHASECHK.TRANS64.TRYWAIT P0, [R6+URZ], R5 ;  /* 0x00000005060075a7 */ /* 0x001064000800017f */
[----:B-1----:R-:W-:Y:S05]  /*5fa0*/  @!P0 NANOSLEEP.SYNCS 0x989680 ;  /* 0x009896800000895d */ /* 0x002fea0003900000 */
[----:B------:R-:W1:Y:S02]  /*5fb0*/  @!P0 SYNCS.PHASECHK.TRANS64 P0, [R6+URZ], R5 ;  /* 0x00000005060085a7 */ /* 0x000e64000800007f */
[----:B-1----:R-:W-:Y:S05]  /*5fc0*/  @!P0 BRA `(.L_x_86) ;  /* 0xfffffffc00f08947 */ /* 0x002fea000383ffff */
[----:B------:R-:W-:Y:S05]  /*5fd0*/  BRA `(.L_x_97) ;  /* 0xfffffffc00287947 */ /* 0x000fea000383ffff */
.L_x_98:
[----:B------:R-:W-:-:S00]  /*5fe0*/  BRA `(.L_x_98) ;  /* 0xfffffffc00fc7947 */ /* 0x000fc0000383ffff */
[----:B------:R-:W-:-:S00]  /*5ff0*/  NOP ;  /* 0x0000000000007918 */ /* 0x000fc00000000000 */
        /* <DEDUP_REMOVED lines=8> */
.L_x_99:


//--------------------- .nv.global.init           --------------------------
	.section	.nv.global.init,"aw",@progbits
.nv.global.init:
	.type		$str$22,@object
	.size		$str$22,($str$23 - $str$22)
$str$22:
        /*0000*/ 	.byte	0x6b, 0x5f, 0x74, 0x69, 0x6c, 0x65, 0x5f, 0x63, 0x6f, 0x75, 0x6e, 0x74, 0x20, 0x3e, 0x3d, 0x20
        /*0010*/ 	.byte	0x31, 0x00
	.type		$str$23,@object
	.size		$str$23,(__unnamed_1 - $str$23)
$str$23:
        /*0012*/ 	.byte	0x2f, 0x74, 0x6d, 0x70, 0x2f, 0x63, 0x75, 0x74, 0x6c, 0x61, 0x73, 0x73, 0x5f, 0x73, 0x77, 0x65
        /*0022*/ 	.byte	0x65, 0x70, 0x5f, 0x73, 0x72, 0x63, 0x2f, 0x69, 0x6e, 0x63, 0x6c, 0x75, 0x64, 0x65, 0x2f, 0x63
        /*0032*/ 	.byte	0x75, 0x74, 0x6c, 0x61, 0x73, 0x73, 0x2f, 0x67, 0x65, 0x6d, 0x6d, 0x2f, 0x63, 0x6f, 0x6c, 0x6c
        /*0042*/ 	.byte	0x65, 0x63, 0x74, 0x69, 0x76, 0x65, 0x2f, 0x73, 0x6d, 0x39, 0x30, 0x5f, 0x6d, 0x6d, 0x61, 0x5f
        /*0052*/ 	.byte	0x74, 0x6d, 0x61, 0x5f, 0x67, 0x6d, 0x6d, 0x61, 0x5f, 0x73, 0x73, 0x5f, 0x77, 0x61, 0x72, 0x70
        /*0062*/ 	.byte	0x73, 0x70, 0x65, 0x63, 0x69, 0x61, 0x6c, 0x69, 0x7a, 0x65, 0x64, 0x2e, 0x68, 0x70, 0x70, 0x00
	.type		__unnamed_1,@object
	.size		__unnamed_1,(.L_0 - __unnamed_1)
__unnamed_1:
        /*0072*/ 	.byte	0x76, 0x6f, 0x69, 0x64, 0x20, 0x63, 0x75, 0x74, 0x6c, 0x61, 0x73, 0x73, 0x3a, 0x3a, 0x67, 0x65
        /* <DEDUP_REMOVED lines=180> */
        /*0bc2*/ 	.byte	0x79, 0x5d, 0x00
.L_0:


//--------------------- .nv.shared._ZN7cutlass13device_kernelINS_4gemm6kernel13GemmUniversalIN4cute5tupleIJiiiiEEENS1_10collective13CollectiveMmaINS1_34MainloopSm90TmaGmmaWarpSpecializedILi4ENS5_IJNS4_1CILi2EEENSA_ILi1EEESC_EEENS1_35KernelTmaWarpSpecializedCooperativeEEENS5_IJNSA_ILi192EEENSA_ILi16EEENSA_ILi128EEEEEENS_6half_tENS5_IJlSC_lEEESK_SL_NS4_8TiledMMAINS4_8MMA_AtomIJNS4_4SM904GMMA25MMA_64x16x16_F32F16F16_SSILNSP_5MajorE0ELSR_0ELNSP_7ScaleInE1ELSS_1EEEEEENS4_6LayoutISD_NS5_IJSC_NSA_ILi0EEESW_EEEEENS5_IJNS4_10UnderscoreESZ_SZ_EEEEENS4_13SM90_TMA_LOADENS4_14ComposedLayoutINS4_7SwizzleILi3ELi4ELi3EEENS4_18smem_ptr_flag_bitsILi16EEENSV_INS5_IJNSA_ILi8EEENSA_ILi64EEEEEENS5_IJS19_SC_EEEEEEEvNS4_8identityENS4_23SM90_TMA_LOAD_MULTICASTES1D_vS1E_EENS_8epilogue10collective6detail29Sm90TmaWarpSpecializedAdapterINS1I_15DefaultEpilogueISK_SL_SL_NS1H_6thread17LinearCombinationISK_Li1EffLNS1M_9ScaleType4KindE0ELNS_15FloatRoundStyleE2ESK_EENS1_15EpilogueDefaultEEEEEvvEEEEvNT_6ParamsE --------------------------
	.section	.nv.shared._ZN7cutlass13device_kernelINS_4gemm6kernel13GemmUniversalIN4cute5tupleIJiiiiEEENS1_10collective13CollectiveMmaINS1_34MainloopSm90TmaGmmaWarpSpecializedILi4ENS5_IJNS4_1CILi2EEENSA_ILi1EEESC_EEENS1_35KernelTmaWarpSpecializedCooperativeEEENS5_IJNSA_ILi192EEENSA_ILi16EEENSA_ILi128EEEEEENS_6half_tENS5_IJlSC_lEEESK_SL_NS4_8TiledMMAINS4_8MMA_AtomIJNS4_4SM904GMMA25MMA_64x16x16_F32F16F16_SSILNSP_5MajorE0ELSR_0ELNSP_7ScaleInE1ELSS_1EEEEEENS4_6LayoutISD_NS5_IJSC_NSA_ILi0EEESW_EEEEENS5_IJNS4_10UnderscoreESZ_SZ_EEEEENS4_13SM90_TMA_LOADENS4_14ComposedLayoutINS4_7SwizzleILi3ELi4ELi3EEENS4_18smem_ptr_flag_bitsILi16EEENSV_INS5_IJNSA_ILi8EEENSA_ILi64EEEEEENS5_IJS19_SC_EEEEEEEvNS4_8identityENS4_23SM90_TMA_LOAD_MULTICASTES1D_vS1E_EENS_8epilogue10collective6detail29Sm90TmaWarpSpecializedAdapterINS1I_15DefaultEpilogueISK_SL_SL_NS1H_6thread17LinearCombinationISK_Li1EffLNS1M_9ScaleType4KindE0ELNS_15FloatRoundStyleE2ESK_EENS1_15EpilogueDefaultEEEEEvvEEEEvNT_6ParamsE,"aw",@nobits
	.sectionflags	@""
	.align	16
	.zero		1024


//--------------------- .nv.shared.reserved.0     --------------------------
	.section	.nv.shared.reserved.0,"aw",@nobits
	.weak		__nv_reservedSMEM_offset_0_alias
	.size		__nv_reservedSMEM_offset_0_alias, 0, 0
	.other		__nv_reservedSMEM_offset_0_alias,@"STO_CUDA_RESERVED_SHARED STV_DEFAULT"
__nv_reservedSMEM_offset_0_alias:
	.zero		0


//--------------------- .nv.global                --------------------------
	.section	.nv.global,"aw",@nobits
.nv.global:
	.type		_ZN39_INTERNAL_66c0999b_4_k_cu_410dc88c_65544cute1_E,@object
	.size		_ZN39_INTERNAL_66c0999b_4_k_cu_410dc88c_65544cute1_E,(_ZN39_INTERNAL_66c0999b_4_k_cu_410dc88c_65544cuda3std3__45__cpo6cbeginE - _ZN39_INTERNAL_66c0999b_4_k_cu_410dc88c_65544cute1_E)
_ZN39_INTERNAL_66c0999b_4_k_cu_410dc88c_65544cute1_E:
	.zero		1
	.type		_ZN39_INTERNAL_66c0999b_4_k_cu_410dc88c_65544cuda3std3__45__cpo6cbeginE,@object
	.size		_ZN39_INTERNAL_66c0999b_4_k_cu_410dc88c_65544cuda3std3__45__cpo6cbeginE,(_ZN39_INTERNAL_66c0999b_4_k_cu_410dc88c_65544cuda3std3__48in_placeE - _ZN39_INTERNAL_66c0999b_4_k_cu_410dc88c_65544cuda3std3__45__cpo6cbeginE)
_ZN39_INTERNAL_66c0999b_4_k_cu_410dc88c_65544cuda3std3__45__cpo6cbeginE:
	.zero		1
	.type		_ZN39_INTERNAL_66c0999b_4_k_cu_410dc88c_65544cuda3std3__48in_placeE,@object
	.size		_ZN39_INTERNAL_66c0999b_4_k_cu_410dc88c_65544cuda3std3__48in_placeE,(_ZN39_INTERNAL_66c0999b_4_k_cu_410dc88c_65544cuda3std6ranges3__45__cpo9iter_moveE - _ZN39_INTERNAL_66c0999b_4_k_cu_410dc88c_65544cuda3std3__48in_placeE)
_ZN39_INTERNAL_66c0999b_4_k_cu_410dc88c_65544cuda3std3__48in_placeE:
	.zero		1
	.type		_ZN39_INTERNAL_66c0999b_4_k_cu_410dc88c_65544cuda3std6ranges3__45__cpo9iter_moveE,@object
	.size		_ZN39_INTERNAL_66c0999b_4_k_cu_410dc88c_65544cuda3std6ranges3__45__cpo9iter_moveE,(_ZN39_INTERNAL_66c0999b_4_k_cu_410dc88c_65544cuda3std3__45__cpo5beginE - _ZN39_INTERNAL_66c0999b_4_k_cu_410dc88c_65544cuda3std6ranges3__45__cpo9iter_moveE)
_ZN39_INTERNAL_66c0999b_4_k_cu_410dc88c_65544cuda3std6ranges3__45__cpo9iter_moveE:
	.zero		1
	.type		_ZN39_INTERNAL_66c0999b_4_k_cu_410dc88c_65544cuda3std3__45__cpo5beginE,@object
	.size		_ZN39_INTERNAL_66c0999b_4_k_cu_410dc88c_65544cuda3std3__45__cpo5beginE,(_ZN39_INTERNAL_66c0999b_4_k_cu_410dc88c_65544cuda3std3__441_GLOBAL__N__66c0999b_4_k_cu_410dc88c_65546ignoreE - _ZN39_INTERNAL_66c0999b_4_k_cu_410dc88c_65544cuda3std3__45__cpo5beginE)
_ZN39_INTERNAL_66c0999b_4_k_cu_410dc88c_65544cuda3std3__45__cpo5beginE:
	.zero		1
	.type		_ZN39_INTERNAL_66c0999b_4_k_cu_410dc88c_65544cuda3std3__441_GLOBAL__N__66c0999b_4_k_cu_410dc88c_65546ignoreE,@object
	.size		_ZN39_INTERNAL_66c0999b_4_k_cu_410dc88c_65544cuda3std3__441_GLOBAL__N__66c0999b_4_k_cu_410dc88c_65546ignoreE,(_ZN39_INTERNAL_66c0999b_4_k_cu_410dc88c_65544cute7productE - _ZN39_INTERNAL_66c0999b_4_k_cu_410dc88c_65544cuda3std3__441_GLOBAL__N__66c0999b_4_k_cu_410dc88c_65546ignoreE)
_ZN39_INTERNAL_66c0999b_4_k_cu_410dc88c_65544cuda3std3__441_GLOBAL__N__66c0999b_4_k_cu_410dc88c_65546ignoreE:
	.zero		1
	.type		_ZN39_INTERNAL_66c0999b_4_k_cu_410dc88c_65544cute7productE,@object
	.size		_ZN39_INTERNAL_66c0999b_4_k_cu_410dc88c_65544cute7productE,(_ZN39_INTERNAL_66c0999b_4_k_cu_410dc88c_65544cuda3std3__45__cpo3endE - _ZN39_INTERNAL_66c0999b_4_k_cu_410dc88c_65544cute7productE)
_ZN39_INTERNAL_66c0999b_4_k_cu_410dc88c_65544cute7productE:
	.zero		1
	.type		_ZN39_INTERNAL_66c0999b_4_k_cu_410dc88c_65544cuda3std3__45__cpo3endE,@object
	.size		_ZN39_INTERNAL_66c0999b_4_k_cu_410dc88c_65544cuda3std3__45__cpo3endE,(_ZN39_INTERNAL_66c0999b_4_k_cu_410dc88c_65544cuda3std3__419piecewise_constructE - _ZN39_INTERNAL_66c0999b_4_k_cu_410dc88c_65544cuda3std3__45__cpo3endE)
_ZN39_INTERNAL_66c0999b_4_k_cu_410dc88c_65544cuda3std3__45__cpo3endE:
	.zero		1
	.type		_ZN39_INTERNAL_66c0999b_4_k_cu_410dc88c_65544cuda3std3__419piecewise_constructE,@object
	.size		_ZN39_INTERNAL_66c0999b_4_k_cu_410dc88c_65544cuda3std3__419piecewise_constructE,(_ZN39_INTERNAL_66c0999b_4_k_cu_410dc88c_65544cuda3std3__45__cpo4cendE - _ZN39_INTERNAL_66c0999b_4_k_cu_410dc88c_65544cuda3std3__419piecewise_constructE)
_ZN39_INTERNAL_66c0999b_4_k_cu_410dc88c_65544cuda3std3__419piecewise_constructE:
	.zero		1
	.type		_ZN39_INTERNAL_66c0999b_4_k_cu_410dc88c_65544cuda3std3__45__cpo4cendE,@object
	.size		_ZN39_INTERNAL_66c0999b_4_k_cu_410dc88c_65544cuda3std3__45__cpo4cendE,(_ZN39_INTERNAL_66c0999b_4_k_cu_410dc88c_65544cuda3std6ranges3__45__cpo4swapE - _ZN39_INTERNAL_66c0999b_4_k_cu_410dc88c_65544cuda3std3__45__cpo4cendE)
_ZN39_INTERNAL_66c0999b_4_k_cu_410dc88c_65544cuda3std3__45__cpo4cendE:
	.zero		1
	.type		_ZN39_INTERNAL_66c0999b_4_k_cu_410dc88c_65544cuda3std6ranges3__45__cpo4swapE,@object
	.size		_ZN39_INTERNAL_66c0999b_4_k_cu_410dc88c_65544cuda3std6ranges3__45__cpo4swapE,(.L_8 - _ZN39_INTERNAL_66c0999b_4_k_cu_410dc88c_65544cuda3std6ranges3__45__cpo4swapE)
_ZN39_INTERNAL_66c0999b_4_k_cu_410dc88c_65544cuda3std6ranges3__45__cpo4swapE:
	.zero		1
.L_8:


//--------------------- .nv.constant0._ZN7cutlass13device_kernelINS_4gemm6kernel13GemmUniversalIN4cute5tupleIJiiiiEEENS1_10collective13CollectiveMmaINS1_34MainloopSm90TmaGmmaWarpSpecializedILi4ENS5_IJNS4_1CILi2EEENSA_ILi1EEESC_EEENS1_35KernelTmaWarpSpecializedCooperativeEEENS5_IJNSA_ILi192EEENSA_ILi16EEENSA_ILi128EEEEEENS_6half_tENS5_IJlSC_lEEESK_SL_NS4_8TiledMMAINS4_8MMA_AtomIJNS4_4SM904GMMA25MMA_64x16x16_F32F16F16_SSILNSP_5MajorE0ELSR_0ELNSP_7ScaleInE1ELSS_1EEEEEENS4_6LayoutISD_NS5_IJSC_NSA_ILi0EEESW_EEEEENS5_IJNS4_10UnderscoreESZ_SZ_EEEEENS4_13SM90_TMA_LOADENS4_14ComposedLayoutINS4_7SwizzleILi3ELi4ELi3EEENS4_18smem_ptr_flag_bitsILi16EEENSV_INS5_IJNSA_ILi8EEENSA_ILi64EEEEEENS5_IJS19_SC_EEEEEEEvNS4_8identityENS4_23SM90_TMA_LOAD_MULTICASTES1D_vS1E_EENS_8epilogue10collective6detail29Sm90TmaWarpSpecializedAdapterINS1I_15DefaultEpilogueISK_SL_SL_NS1H_6thread17LinearCombinationISK_Li1EffLNS1M_9ScaleType4KindE0ELNS_15FloatRoundStyleE2ESK_EENS1_15EpilogueDefaultEEEEEvvEEEEvNT_6ParamsE --------------------------
	.section	.nv.constant0._ZN7cutlass13device_kernelINS_4gemm6kernel13GemmUniversalIN4cute5tupleIJiiiiEEENS1_10collective13CollectiveMmaINS1_34MainloopSm90TmaGmmaWarpSpecializedILi4ENS5_IJNS4_1CILi2EEENSA_ILi1EEESC_EEENS1_35KernelTmaWarpSpecializedCooperativeEEENS5_IJNSA_ILi192EEENSA_ILi16EEENSA_ILi128EEEEEENS_6half_tENS5_IJlSC_lEEESK_SL_NS4_8TiledMMAINS4_8MMA_AtomIJNS4_4SM904GMMA25MMA_64x16x16_F32F16F16_SSILNSP_5MajorE0ELSR_0ELNSP_7ScaleInE1ELSS_1EEEEEENS4_6LayoutISD_NS5_IJSC_NSA_ILi0EEESW_EEEEENS5_IJNS4_10UnderscoreESZ_SZ_EEEEENS4_13SM90_TMA_LOADENS4_14ComposedLayoutINS4_7SwizzleILi3ELi4ELi3EEENS4_18smem_ptr_flag_bitsILi16EEENSV_INS5_IJNSA_ILi8EEENSA_ILi64EEEEEENS5_IJS19_SC_EEEEEEEvNS4_8identityENS4_23SM90_TMA_LOAD_MULTICASTES1D_vS1E_EENS_8epilogue10collective6detail29Sm90TmaWarpSpecializedAdapterINS1I_15DefaultEpilogueISK_SL_SL_NS1H_6thread17LinearCombinationISK_Li1EffLNS1M_9ScaleType4KindE0ELNS_15FloatRoundStyleE2ESK_EENS1_15EpilogueDefaultEEEEEvvEEEEvNT_6ParamsE,"a",@progbits
	.sectionflags	@""
	.align	4
.nv.constant0._ZN7cutlass13device_kernelINS_4gemm6kernel13GemmUniversalIN4cute5tupleIJiiiiEEENS1_10collective13CollectiveMmaINS1_34MainloopSm90TmaGmmaWarpSpecializedILi4ENS5_IJNS4_1CILi2EEENSA_ILi1EEESC_EEENS1_35KernelTmaWarpSpecializedCooperativeEEENS5_IJNSA_ILi192EEENSA_ILi16EEENSA_ILi128EEEEEENS_6half_tENS5_IJlSC_lEEESK_SL_NS4_8TiledMMAINS4_8MMA_AtomIJNS4_4SM904GMMA25MMA_64x16x16_F32F16F16_SSILNSP_5MajorE0ELSR_0ELNSP_7ScaleInE1ELSS_1EEEEEENS4_6LayoutISD_NS5_IJSC_NSA_ILi0EEESW_EEEEENS5_IJNS4_10UnderscoreESZ_SZ_EEEEENS4_13SM90_TMA_LOADENS4_14ComposedLayoutINS4_7SwizzleILi3ELi4ELi3EEENS4_18smem_ptr_flag_bitsILi16EEENSV_INS5_IJNSA_ILi8EEENSA_ILi64EEEEEENS5_IJS19_SC_EEEEEEEvNS4_8identityENS4_23SM90_TMA_LOAD_MULTICASTES1D_vS1E_EENS_8epilogue10collective6detail29Sm90TmaWarpSpecializedAdapterINS1I_15DefaultEpilogueISK_SL_SL_NS1H_6thread17LinearCombinationISK_Li1EffLNS1M_9ScaleType4KindE0ELNS_15FloatRoundStyleE2ESK_EENS1_15EpilogueDefaultEEEEEvvEEEEvNT_6ParamsE:
	.zero		1664


//--------------------- SYMBOLS --------------------------

	.type		.nv.reservedSmem.offset0,@object
	.size		.nv.reservedSmem.offset0,0x4
	.type		__assertfail,@function
